	.target	sm_90a

	.elftype	@"ET_EXEC"


//--------------------- .note.nv.tkinfo           --------------------------
	.section	.note.nv.tkinfo,"",@"SHT_NOTE"
	.sectionflags	@"SHF_NOTE_NV_TKINFO"
	.tkinfo
        /*0018*/ 	.word	0x00000002
        /*0030*/ 	.string	""
        /*0030*/ 	.string	"ptxas"
        /*0030*/ 	.string	"Cuda compilation tools, release 13.0, V13.0.88"
        /*0030*/ 	.string	"Build cuda_13.0.r13.0/compiler.36424714_0"
        /*0030*/ 	.string	"-arch sm_90a -m 64 "



//--------------------- .note.nv.cuinfo           --------------------------
	.section	.note.nv.cuinfo,"",@"SHT_NOTE"
	.sectionflags	@"SHF_NOTE_NV_CUINFO"
        /*0018*/ 	.short	0x0002
        /*001a*/ 	.short	0x005a
        /*001c*/ 	.short	0x0082
	.zero		2


//--------------------- .nv.info                  --------------------------
	.section	.nv.info,"",@"SHT_CUDA_INFO"
	.align	4


	//----- nvinfo : EIATTR_REGCOUNT
	.align		4
        /*0000*/ 	.byte	0x04, 0x2f
        /*0002*/ 	.short	(.L_12 - .L_11)
	.align		4
.L_11:
        /*0004*/ 	.word	index@(_ZN7cutlass13device_kernelINS_4gemm6kernel13GemmUniversalIN4cute5tupleIJiiiiEEENS1_10collective13CollectiveMmaINS1_37MainloopSm90TmaGmmaWarpSpecializedFP8ILi3ENS5_IJNS4_1CILi2EEENSA_ILi1EEESC_EEENS1_35KernelTmaWarpSpecializedCooperativeEEENS5_IJNSA_ILi128EEENSA_ILi64EEESH_EEENS_12float_e5m2_tENS5_IJlSC_lEEESJ_SK_NS4_8TiledMMAINS4_8MMA_AtomIJNS4_4SM904GMMA30MMA_64x64x32_F32E5M2E5M2_SS_TNILNSO_7ScaleInE1ELSQ_1EEEEEENS4_6LayoutISD_NS5_IJSC_NSA_ILi0EEESU_EEEEENS5_IJNS4_10UnderscoreESX_SX_EEEEENS4_13SM90_TMA_LOADENS4_14ComposedLayoutINS4_7SwizzleILi2ELi4ELi3EEENS4_18smem_ptr_flag_bitsILi8EEENST_INS5_IJNSA_ILi8EEESH_EEENS5_IJSH_SC_EEEEEEEvNS4_8identityENS4_23SM90_TMA_LOAD_MULTICASTES1A_vS1B_EENS_8epilogue10collective6detail29Sm90TmaWarpSpecializedAdapterINS1F_15DefaultEpilogueISJ_SK_SK_NS1E_6thread17LinearCombinationISJ_Li1EffLNS1J_9ScaleType4KindE0ELNS_15FloatRoundStyleE2ESJ_EENS1_15EpilogueDefaultEEEEEvvEEEEvNT_6ParamsE)
        /*0008*/ 	.word	0x000000a8


	//----- nvinfo : EIATTR_FRAME_SIZE
	.align		4
.L_12:
        /*000c*/ 	.byte	0x04, 0x11
        /*000e*/ 	.short	(.L_14 - .L_13)
	.align		4
.L_13:
        /*0010*/ 	.word	index@(_ZN7cutlass13device_kernelINS_4gemm6kernel13GemmUniversalIN4cute5tupleIJiiiiEEENS1_10collective13CollectiveMmaINS1_37MainloopSm90TmaGmmaWarpSpecializedFP8ILi3ENS5_IJNS4_1CILi2EEENSA_ILi1EEESC_EEENS1_35KernelTmaWarpSpecializedCooperativeEEENS5_IJNSA_ILi128EEENSA_ILi64EEESH_EEENS_12float_e5m2_tENS5_IJlSC_lEEESJ_SK_NS4_8TiledMMAINS4_8MMA_AtomIJNS4_4SM904GMMA30MMA_64x64x32_F32E5M2E5M2_SS_TNILNSO_7ScaleInE1ELSQ_1EEEEEENS4_6LayoutISD_NS5_IJSC_NSA_ILi0EEESU_EEEEENS5_IJNS4_10UnderscoreESX_SX_EEEEENS4_13SM90_TMA_LOADENS4_14ComposedLayoutINS4_7SwizzleILi2ELi4ELi3EEENS4_18smem_ptr_flag_bitsILi8EEENST_INS5_IJNSA_ILi8EEESH_EEENS5_IJSH_SC_EEEEEEEvNS4_8identityENS4_23SM90_TMA_LOAD_MULTICASTES1A_vS1B_EENS_8epilogue10collective6detail29Sm90TmaWarpSpecializedAdapterINS1F_15DefaultEpilogueISJ_SK_SK_NS1E_6thread17LinearCombinationISJ_Li1EffLNS1J_9ScaleType4KindE0ELNS_15FloatRoundStyleE2ESJ_EENS1_15EpilogueDefaultEEEEEvvEEEEvNT_6ParamsE)
        /*0014*/ 	.word	0x00000000


	//----- nvinfo : EIATTR_MIN_STACK_SIZE
	.align		4
.L_14:
        /*0018*/ 	.byte	0x04, 0x12
        /*001a*/ 	.short	(.L_16 - .L_15)
	.align		4
.L_15:
        /*001c*/ 	.word	index@(_ZN7cutlass13device_kernelINS_4gemm6kernel13GemmUniversalIN4cute5tupleIJiiiiEEENS1_10collective13CollectiveMmaINS1_37MainloopSm90TmaGmmaWarpSpecializedFP8ILi3ENS5_IJNS4_1CILi2EEENSA_ILi1EEESC_EEENS1_35KernelTmaWarpSpecializedCooperativeEEENS5_IJNSA_ILi128EEENSA_ILi64EEESH_EEENS_12float_e5m2_tENS5_IJlSC_lEEESJ_SK_NS4_8TiledMMAINS4_8MMA_AtomIJNS4_4SM904GMMA30MMA_64x64x32_F32E5M2E5M2_SS_TNILNSO_7ScaleInE1ELSQ_1EEEEEENS4_6LayoutISD_NS5_IJSC_NSA_ILi0EEESU_EEEEENS5_IJNS4_10UnderscoreESX_SX_EEEEENS4_13SM90_TMA_LOADENS4_14ComposedLayoutINS4_7SwizzleILi2ELi4ELi3EEENS4_18smem_ptr_flag_bitsILi8EEENST_INS5_IJNSA_ILi8EEESH_EEENS5_IJSH_SC_EEEEEEEvNS4_8identityENS4_23SM90_TMA_LOAD_MULTICASTES1A_vS1B_EENS_8epilogue10collective6detail29Sm90TmaWarpSpecializedAdapterINS1F_15DefaultEpilogueISJ_SK_SK_NS1E_6thread17LinearCombinationISJ_Li1EffLNS1J_9ScaleType4KindE0ELNS_15FloatRoundStyleE2ESJ_EENS1_15EpilogueDefaultEEEEEvvEEEEvNT_6ParamsE)
        /*0020*/ 	.word	0x00000000
.L_16:


//--------------------- .nv.compat                --------------------------
	.section	.nv.compat,"",@"SHT_CUDA_COMPAT_INFO"
	.align	4
        /*0000*/ 	.byte	0x02, 0x09, 0x01, 0x00, 0x02, 0x02, 0x04, 0x00, 0x02, 0x05, 0x05, 0x00, 0x03, 0x07, 0x01, 0x01
        /*0010*/ 	.byte	0x02, 0x03, 0x01, 0x00, 0x02, 0x06, 0x01, 0x00, 0x04, 0x0b, 0x08, 0x00, 0x00, 0x00, 0x00, 0x00
        /*0020*/ 	.byte	0x00, 0x00, 0x00, 0x00


//--------------------- .nv.info._ZN7cutlass13device_kernelINS_4gemm6kernel13GemmUniversalIN4cute5tupleIJiiiiEEENS1_10collective13CollectiveMmaINS1_37MainloopSm90TmaGmmaWarpSpecializedFP8ILi3ENS5_IJNS4_1CILi2EEENSA_ILi1EEESC_EEENS1_35KernelTmaWarpSpecializedCooperativeEEENS5_IJNSA_ILi128EEENSA_ILi64EEESH_EEENS_12float_e5m2_tENS5_IJlSC_lEEESJ_SK_NS4_8TiledMMAINS4_8MMA_AtomIJNS4_4SM904GMMA30MMA_64x64x32_F32E5M2E5M2_SS_TNILNSO_7ScaleInE1ELSQ_1EEEEEENS4_6LayoutISD_NS5_IJSC_NSA_ILi0EEESU_EEEEENS5_IJNS4_10UnderscoreESX_SX_EEEEENS4_13SM90_TMA_LOADENS4_14ComposedLayoutINS4_7SwizzleILi2ELi4ELi3EEENS4_18smem_ptr_flag_bitsILi8EEENST_INS5_IJNSA_ILi8EEESH_EEENS5_IJSH_SC_EEEEEEEvNS4_8identityENS4_23SM90_TMA_LOAD_MULTICASTES1A_vS1B_EENS_8epilogue10collective6detail29Sm90TmaWarpSpecializedAdapterINS1F_15DefaultEpilogueISJ_SK_SK_NS1E_6thread17LinearCombinationISJ_Li1EffLNS1J_9ScaleType4KindE0ELNS_15FloatRoundStyleE2ESJ_EENS1_15EpilogueDefaultEEEEEvvEEEEvNT_6ParamsE --------------------------
	.section	.nv.info._ZN7cutlass13device_kernelINS_4gemm6kernel13GemmUniversalIN4cute5tupleIJiiiiEEENS1_10collective13CollectiveMmaINS1_37MainloopSm90TmaGmmaWarpSpecializedFP8ILi3ENS5_IJNS4_1CILi2EEENSA_ILi1EEESC_EEENS1_35KernelTmaWarpSpecializedCooperativeEEENS5_IJNSA_ILi128EEENSA_ILi64EEESH_EEENS_12float_e5m2_tENS5_IJlSC_lEEESJ_SK_NS4_8TiledMMAINS4_8MMA_AtomIJNS4_4SM904GMMA30MMA_64x64x32_F32E5M2E5M2_SS_TNILNSO_7ScaleInE1ELSQ_1EEEEEENS4_6LayoutISD_NS5_IJSC_NSA_ILi0EEESU_EEEEENS5_IJNS4_10UnderscoreESX_SX_EEEEENS4_13SM90_TMA_LOADENS4_14ComposedLayoutINS4_7SwizzleILi2ELi4ELi3EEENS4_18smem_ptr_flag_bitsILi8EEENST_INS5_IJNSA_ILi8EEESH_EEENS5_IJSH_SC_EEEEEEEvNS4_8identityENS4_23SM90_TMA_LOAD_MULTICASTES1A_vS1B_EENS_8epilogue10collective6detail29Sm90TmaWarpSpecializedAdapterINS1F_15DefaultEpilogueISJ_SK_SK_NS1E_6thread17LinearCombinationISJ_Li1EffLNS1J_9ScaleType4KindE0ELNS_15FloatRoundStyleE2ESJ_EENS1_15EpilogueDefaultEEEEEvvEEEEvNT_6ParamsE,"",@"SHT_CUDA_INFO"
	.sectionflags	@""
	.align	4


	//----- nvinfo : EIATTR_CUDA_API_VERSION
	.align		4
        /*0000*/ 	.byte	0x04, 0x37
        /*0002*/ 	.short	(.L_18 - .L_17)
.L_17:
        /*0004*/ 	.word	0x00000082


	//----- nvinfo : EIATTR_KPARAM_INFO
	.align		4
.L_18:
        /*0008*/ 	.byte	0x04, 0x17
        /*000a*/ 	.short	(.L_20 - .L_19)
.L_19:
        /*000c*/ 	.word	0x00000000
        /*0010*/ 	.short	0x0000
        /*0012*/ 	.short	0x0070
        /*0014*/ 	.byte	0x00, 0xf0, 0x01, 0x10


	//----- nvinfo : EIATTR_SPARSE_MMA_MASK
	.align		4
.L_20:
        /*0018*/ 	.byte	0x03, 0x50
        /*001a*/ 	.short	0x0000


	//----- nvinfo : EIATTR_MAXREG_COUNT
	.align		4
        /*001c*/ 	.byte	0x03, 0x1b
        /*001e*/ 	.short	0x00a8


	//----- nvinfo : EIATTR_NUM_BARRIERS
	.align		4
        /*0020*/ 	.byte	0x02, 0x4c
        /*0022*/ 	.byte	0x01
	.zero		1


	//----- nvinfo : EIATTR_MERCURY_ISA_VERSION
	.align		4
        /*0024*/ 	.byte	0x03, 0x5f
        /*0026*/ 	.short	0x0101


	//----- nvinfo : EIATTR_INT_WARP_WIDE_INSTR_OFFSETS
	.align		4
        /*0028*/ 	.byte	0x04, 0x31
        /*002a*/ 	.short	(.L_22 - .L_21)


	//   ....[0]....
.L_21:
        /*002c*/ 	.word	0x00000450


	//   ....[1]....
        /*0030*/ 	.word	0x00000580


	//   ....[2]....
        /*0034*/ 	.word	0x00000660


	//----- nvinfo : EIATTR_COOP_GROUP_MASK_REGIDS
	.align		4
.L_22:
        /*0038*/ 	.byte	0x04, 0x29
        /*003a*/ 	.short	(.L_24 - .L_23)


	//   ....[0]....
.L_23:
        /*003c*/ 	.word	0xffffffff


	//   ....[1]....
        /*0040*/ 	.word	0xffffffff


	//   ....[2]....
        /*0044*/ 	.word	0xffffffff


	//   ....[3]....
        /*0048*/ 	.word	0xffffffff


	//   ....[4]....
        /*004c*/ 	.word	0xffffffff


	//   ....[5]....
        /*0050*/ 	.word	0xffffffff


	//----- nvinfo : EIATTR_COOP_GROUP_INSTR_OFFSETS
	.align		4
.L_24:
        /*0054*/ 	.byte	0x04, 0x28
        /*0056*/ 	.short	(.L_26 - .L_25)


	//   ....[0]....
.L_25:
        /*0058*/ 	.word	0x00000060


	//   ....[1]....
        /*005c*/ 	.word	0x00000070


	//   ....[2]....
        /*0060*/ 	.word	0x00000130


	//   ....[3]....
        /*0064*/ 	.word	0x000002b0


	//   ....[4]....
        /*0068*/ 	.word	0x000007d0


	//   ....[5]....
        /*006c*/ 	.word	0x00001240


	//----- nvinfo : EIATTR_REG_RECONFIG
	.align		4
.L_26:
        /*0070*/ 	.byte	0x01, 0x54
	.zero		2


	//----- nvinfo : EIATTR_MBARRIER_INSTR_OFFSETS
	.align		4
        /*0074*/ 	.byte	0x04, 0x39
        /*0076*/ 	.short	(.L_28 - .L_27)


	//   ....[0]....
.L_27:
        /*0078*/ 	.word	0x00000230
        /*007c*/ 	.word	0x000000ff
        /*0080*/ 	.word	0x00000000
        /*0084*/ 	.short	0x0100
        /*0086*/ 	.byte	0x08
	.zero		1


	//   ....[1]....
        /*0088*/ 	.word	0x00000240
        /*008c*/ 	.word	0x000000ff
        /*0090*/ 	.word	0x00000018
        /*0094*/ 	.short	0x0100
        /*0096*/ 	.byte	0x08
	.zero		1


	//   ....[2]....
        /*0098*/ 	.word	0x00000250
        /*009c*/ 	.word	0x000000ff
        /*00a0*/ 	.word	0x00000008
        /*00a4*/ 	.short	0x0100
        /*00a6*/ 	.byte	0x08
	.zero		1


	//   ....[3]....
        /*00a8*/ 	.word	0x00000260
        /*00ac*/ 	.word	0x000000ff
        /*00b0*/ 	.word	0x00000020
        /*00b4*/ 	.short	0x0100
        /*00b6*/ 	.byte	0x08
	.zero		1


	//   ....[4]....
        /*00b8*/ 	.word	0x00000270
        /*00bc*/ 	.word	0x000000ff
        /*00c0*/ 	.word	0x00000010
        /*00c4*/ 	.short	0x0100
        /*00c6*/ 	.byte	0x08
	.zero		1


	//   ....[5]....
        /*00c8*/ 	.word	0x00000280
        /*00cc*/ 	.word	0x000000ff
        /*00d0*/ 	.word	0x00000028
        /*00d4*/ 	.short	0x0100
        /*00d6*/ 	.byte	0x08
	.zero		1


	//   ....[6]....
        /*00d8*/ 	.word	0x000006e0
        /*00dc*/ 	.word	0x000000ff
        /*00e0*/ 	.word	0x00000040
        /*00e4*/ 	.short	0x0100
        /*00e6*/ 	.byte	0x06
	.zero		1


	//   ....[7]....
        /*00e8*/ 	.word	0x00000770
        /*00ec*/ 	.word	0x000000ff
        /*00f0*/ 	.word	0x00000048
        /*00f4*/ 	.short	0x0100
        /*00f6*/ 	.byte	0x06
	.zero		1


	//   ....[8]....
        /*00f8*/ 	.word	0x00001580
        /*00fc*/ 	.word	0x000000ff
        /*0100*/ 	.word	0x00000000
        /*0104*/ 	.short	0x010a
        /*0106*/ 	.byte	0x06
	.zero		1


	//   ....[9]....
        /*0108*/ 	.word	0x000015c0
        /*010c*/ 	.word	0x000000ff
        /*0110*/ 	.word	0x00000000
        /*0114*/ 	.short	0x010a
        /*0116*/ 	.byte	0x06
	.zero		1


	//   ....[10]....
        /*0118*/ 	.word	0x00001c00
        /*011c*/ 	.word	0x000000ff
        /*0120*/ 	.word	0x00000000
        /*0124*/ 	.short	0x010a
        /*0126*/ 	.byte	0x0c
	.zero		1


	//   ....[11]....
        /*0128*/ 	.word	0x00001c40
        /*012c*/ 	.word	0x000000ff
        /*0130*/ 	.word	0x00000000
        /*0134*/ 	.short	0x010a
        /*0136*/ 	.byte	0x0c
	.zero		1


	//   ....[12]....
        /*0138*/ 	.word	0x00002070
        /*013c*/ 	.word	0x0000000a
        /*0140*/ 	.word	0x00000000
        /*0144*/ 	.short	0x0101
        /*0146*/ 	.byte	0x3f
	.zero		1


	//   ....[13]....
        /*0148*/ 	.word	0x00002510
        /*014c*/ 	.word	0x00000008
        /*0150*/ 	.word	0x00000000
        /*0154*/ 	.short	0x0101
        /*0156*/ 	.byte	0x3f
	.zero		1


	//   ....[14]....
        /*0158*/ 	.word	0x00005dd0
        /*015c*/ 	.word	0x00000015
        /*0160*/ 	.word	0x00000018
        /*0164*/ 	.short	0x010a
        /*0166*/ 	.byte	0x3f
	.zero		1


	//   ....[15]....
        /*0168*/ 	.word	0x00006150
        /*016c*/ 	.word	0x00000008
        /*0170*/ 	.word	0x00000048
        /*0174*/ 	.short	0x0101
        /*0176*/ 	.byte	0x3f
	.zero		1


	//   ....[16]....
        /*0178*/ 	.word	0x00006880
        /*017c*/ 	.word	0x00000007
        /*0180*/ 	.word	0x00000000
        /*0184*/ 	.short	0x010a
        /*0186*/ 	.byte	0x3f
	.zero		1


	//   ....[17]....
        /*0188*/ 	.word	0x00006900
        /*018c*/ 	.word	0x00000006
        /*0190*/ 	.word	0x00000000
        /*0194*/ 	.short	0x010a
        /*0196*/ 	.byte	0x3f
	.zero		1


	//   ....[18]....
        /*0198*/ 	.word	0x00006990
        /*019c*/ 	.word	0x00000003
        /*01a0*/ 	.word	0x00000000
        /*01a4*/ 	.short	0x010a
        /*01a6*/ 	.byte	0x3f
	.zero		1


	//   ....[19]....
        /*01a8*/ 	.word	0x00006a00
        /*01ac*/ 	.word	0x00000009
        /*01b0*/ 	.word	0x00000000
        /*01b4*/ 	.short	0x010a
        /*01b6*/ 	.byte	0x3f
	.zero		1


	//   ....[20]....
        /*01b8*/ 	.word	0x00006a60
        /*01bc*/ 	.word	0x0000000b
        /*01c0*/ 	.word	0x00000000
        /*01c4*/ 	.short	0x010a
        /*01c6*/ 	.byte	0x3f
	.zero		1


	//   ....[21]....
        /*01c8*/ 	.word	0x00006b30
        /*01cc*/ 	.word	0x00000015
        /*01d0*/ 	.word	0x00000018
        /*01d4*/ 	.short	0x010a
        /*01d6*/ 	.byte	0x3f
	.zero		1


	//   ....[22]....
        /*01d8*/ 	.word	0x00006c00
        /*01dc*/ 	.word	0x00000007
        /*01e0*/ 	.word	0x00000000
        /*01e4*/ 	.short	0x010a
        /*01e6*/ 	.byte	0x3f
	.zero		1


	//   ....[23]....
        /*01e8*/ 	.word	0x00006c50
        /*01ec*/ 	.word	0x00000006
        /*01f0*/ 	.word	0x00000000
        /*01f4*/ 	.short	0x010a
        /*01f6*/ 	.byte	0x3f
	.zero		1


	//----- nvinfo : EIATTR_NUM_MBARRIERS
	.align		4
.L_28:
        /*01f8*/ 	.byte	0x03, 0x38
        /*01fa*/ 	.short	0x0008


	//----- nvinfo : EIATTR_EXIT_INSTR_OFFSETS
	.align		4
        /*01fc*/ 	.byte	0x04, 0x1c
        /*01fe*/ 	.short	(.L_30 - .L_29)


	//   ....[0]....
.L_29:
        /*0200*/ 	.word	0x00000930


	//   ....[1]....
        /*0204*/ 	.word	0x00001110


	//   ....[2]....
        /*0208*/ 	.word	0x000054e0


	//   ....[3]....
        /*020c*/ 	.word	0x00005a40


	//   ....[4]....
        /*0210*/ 	.word	0x000069e0


	//----- nvinfo : EIATTR_MAX_THREADS
	.align		4
.L_30:
        /*0214*/ 	.byte	0x04, 0x05
        /*0216*/ 	.short	(.L_32 - .L_31)
.L_31:
        /*0218*/ 	.word	0x00000180
        /*021c*/ 	.word	0x00000001
        /*0220*/ 	.word	0x00000001


	//----- nvinfo : EIATTR_CRS_STACK_SIZE
	.align		4
.L_32:
        /*0224*/ 	.byte	0x04, 0x1e
        /*0226*/ 	.short	(.L_34 - .L_33)
.L_33:
        /*0228*/ 	.word	0x00000000


	//----- nvinfo : EIATTR_CBANK_PARAM_SIZE
	.align		4
.L_34:
        /*022c*/ 	.byte	0x03, 0x19
        /*022e*/ 	.short	0x0470


	//----- nvinfo : EIATTR_PARAM_CBANK
	.align		4
        /*0230*/ 	.byte	0x04, 0x0a
        /*0232*/ 	.short	(.L_36 - .L_35)
	.align		4
.L_35:
        /*0234*/ 	.word	index@(.nv.constant0._ZN7cutlass13device_kernelINS_4gemm6kernel13GemmUniversalIN4cute5tupleIJiiiiEEENS1_10collective13CollectiveMmaINS1_37MainloopSm90TmaGmmaWarpSpecializedFP8ILi3ENS5_IJNS4_1CILi2EEENSA_ILi1EEESC_EEENS1_35KernelTmaWarpSpecializedCooperativeEEENS5_IJNSA_ILi128EEENSA_ILi64EEESH_EEENS_12float_e5m2_tENS5_IJlSC_lEEESJ_SK_NS4_8TiledMMAINS4_8MMA_AtomIJNS4_4SM904GMMA30MMA_64x64x32_F32E5M2E5M2_SS_TNILNSO_7ScaleInE1ELSQ_1EEEEEENS4_6LayoutISD_NS5_IJSC_NSA_ILi0EEESU_EEEEENS5_IJNS4_10UnderscoreESX_SX_EEEEENS4_13SM90_TMA_LOADENS4_14ComposedLayoutINS4_7SwizzleILi2ELi4ELi3EEENS4_18smem_ptr_flag_bitsILi8EEENST_INS5_IJNSA_ILi8EEESH_EEENS5_IJSH_SC_EEEEEEEvNS4_8identityENS4_23SM90_TMA_LOAD_MULTICASTES1A_vS1B_EENS_8epilogue10collective6detail29Sm90TmaWarpSpecializedAdapterINS1F_15DefaultEpilogueISJ_SK_SK_NS1E_6thread17LinearCombinationISJ_Li1EffLNS1J_9ScaleType4KindE0ELNS_15FloatRoundStyleE2ESJ_EENS1_15EpilogueDefaultEEEEEvvEEEEvNT_6ParamsE)
        /*0238*/ 	.short	0x0210
        /*023a*/ 	.short	0x0470


	//----- nvinfo : EIATTR_SW_WAR
	.align		4
.L_36:
        /*023c*/ 	.byte	0x04, 0x36
        /*023e*/ 	.short	(.L_38 - .L_37)
.L_37:
        /*0240*/ 	.word	0x00000008
.L_38:


//--------------------- .nv.callgraph             --------------------------
	.section	.nv.callgraph,"",@"SHT_CUDA_CALLGRAPH"
	.align	4
	.sectionentsize	8
	.align		4
        /*0000*/ 	.word	0x00000000
	.align		4
        /*0004*/ 	.word	0xffffffff
	.align		4
        /*0008*/ 	.word	0x00000000
	.align		4
        /*000c*/ 	.word	0xfffffffe
	.align		4
        /*0010*/ 	.word	0x00000000
	.align		4
        /*0014*/ 	.word	0xfffffffd
	.align		4
        /*0018*/ 	.word	0x00000000
	.align		4
        /*001c*/ 	.word	0xfffffffc


//--------------------- .nv.constant4             --------------------------
	.section	.nv.constant4,"a",@progbits
	.align	8
	.align		8
.nv.constant4:
        /*0000*/ 	.dword	_ZN39_INTERNAL_d699bba7_4_k_cu_e00b7e23_53584cuda3std3__45__cpo5beginE
	.align		8
        /*0008*/ 	.dword	_ZN39_INTERNAL_d699bba7_4_k_cu_e00b7e23_53584cuda3std3__45__cpo3endE
	.align		8
        /*0010*/ 	.dword	_ZN39_INTERNAL_d699bba7_4_k_cu_e00b7e23_53584cuda3std3__45__cpo6cbeginE
	.align		8
        /*0018*/ 	.dword	_ZN39_INTERNAL_d699bba7_4_k_cu_e00b7e23_53584cuda3std3__45__cpo4cendE
	.align		8
        /*0020*/ 	.dword	_ZN39_INTERNAL_d699bba7_4_k_cu_e00b7e23_53584cuda3std3__441_GLOBAL__N__d699bba7_4_k_cu_e00b7e23_53586ignoreE
	.align		8
        /*0028*/ 	.dword	_ZN39_INTERNAL_d699bba7_4_k_cu_e00b7e23_53584cuda3std3__419piecewise_constructE
	.align		8
        /*0030*/ 	.dword	_ZN39_INTERNAL_d699bba7_4_k_cu_e00b7e23_53584cuda3std3__48in_placeE
	.align		8
        /*0038*/ 	.dword	_ZN39_INTERNAL_d699bba7_4_k_cu_e00b7e23_53584cuda3std6ranges3__45__cpo4swapE
	.align		8
        /*0040*/ 	.dword	_ZN39_INTERNAL_d699bba7_4_k_cu_e00b7e23_53584cuda3std6ranges3__45__cpo9iter_moveE
	.align		8
        /*0048*/ 	.dword	_ZN39_INTERNAL_d699bba7_4_k_cu_e00b7e23_53584cute7productE
	.align		8
        /*0050*/ 	.dword	_ZN39_INTERNAL_d699bba7_4_k_cu_e00b7e23_53584cute1_E


//--------------------- .text._ZN7cutlass13device_kernelINS_4gemm6kernel13GemmUniversalIN4cute5tupleIJiiiiEEENS1_10collective13CollectiveMmaINS1_37MainloopSm90TmaGmmaWarpSpecializedFP8ILi3ENS5_IJNS4_1CILi2EEENSA_ILi1EEESC_EEENS1_35KernelTmaWarpSpecializedCooperativeEEENS5_IJNSA_ILi128EEENSA_ILi64EEESH_EEENS_12float_e5m2_tENS5_IJlSC_lEEESJ_SK_NS4_8TiledMMAINS4_8MMA_AtomIJNS4_4SM904GMMA30MMA_64x64x32_F32E5M2E5M2_SS_TNILNSO_7ScaleInE1ELSQ_1EEEEEENS4_6LayoutISD_NS5_IJSC_NSA_ILi0EEESU_EEEEENS5_IJNS4_10UnderscoreESX_SX_EEEEENS4_13SM90_TMA_LOADENS4_14ComposedLayoutINS4_7SwizzleILi2ELi4ELi3EEENS4_18smem_ptr_flag_bitsILi8EEENST_INS5_IJNSA_ILi8EEESH_EEENS5_IJSH_SC_EEEEEEEvNS4_8identityENS4_23SM90_TMA_LOAD_MULTICASTES1A_vS1B_EENS_8epilogue10collective6detail29Sm90TmaWarpSpecializedAdapterINS1F_15DefaultEpilogueISJ_SK_SK_NS1E_6thread17LinearCombinationISJ_Li1EffLNS1J_9ScaleType4KindE0ELNS_15FloatRoundStyleE2ESJ_EENS1_15EpilogueDefaultEEEEEvvEEEEvNT_6ParamsE --------------------------
	.section	.text._ZN7cutlass13device_kernelINS_4gemm6kernel13GemmUniversalIN4cute5tupleIJiiiiEEENS1_10collective13CollectiveMmaINS1_37MainloopSm90TmaGmmaWarpSpecializedFP8ILi3ENS5_IJNS4_1CILi2EEENSA_ILi1EEESC_EEENS1_35KernelTmaWarpSpecializedCooperativeEEENS5_IJNSA_ILi128EEENSA_ILi64EEESH_EEENS_12float_e5m2_tENS5_IJlSC_lEEESJ_SK_NS4_8TiledMMAINS4_8MMA_AtomIJNS4_4SM904GMMA30MMA_64x64x32_F32E5M2E5M2_SS_TNILNSO_7ScaleInE1ELSQ_1EEEEEENS4_6LayoutISD_NS5_IJSC_NSA_ILi0EEESU_EEEEENS5_IJNS4_10UnderscoreESX_SX_EEEEENS4_13SM90_TMA_LOADENS4_14ComposedLayoutINS4_7SwizzleILi2ELi4ELi3EEENS4_18smem_ptr_flag_bitsILi8EEENST_INS5_IJNSA_ILi8EEESH_EEENS5_IJSH_SC_EEEEEEEvNS4_8identityENS4_23SM90_TMA_LOAD_MULTICASTES1A_vS1B_EENS_8epilogue10collective6detail29Sm90TmaWarpSpecializedAdapterINS1F_15DefaultEpilogueISJ_SK_SK_NS1E_6thread17LinearCombinationISJ_Li1EffLNS1J_9ScaleType4KindE0ELNS_15FloatRoundStyleE2ESJ_EENS1_15EpilogueDefaultEEEEEvvEEEEvNT_6ParamsE,"ax",@progbits
	.align	128
.text._ZN7cutlass13device_kernelINS_4gemm6kernel13GemmUniversalIN4cute5tupleIJiiiiEEENS1_10collective13CollectiveMmaINS1_37MainloopSm90TmaGmmaWarpSpecializedFP8ILi3ENS5_IJNS4_1CILi2EEENSA_ILi1EEESC_EEENS1_35KernelTmaWarpSpecializedCooperativeEEENS5_IJNSA_ILi128EEENSA_ILi64EEESH_EEENS_12float_e5m2_tENS5_IJlSC_lEEESJ_SK_NS4_8TiledMMAINS4_8MMA_AtomIJNS4_4SM904GMMA30MMA_64x64x32_F32E5M2E5M2_SS_TNILNSO_7ScaleInE1ELSQ_1EEEEEENS4_6LayoutISD_NS5_IJSC_NSA_ILi0EEESU_EEEEENS5_IJNS4_10UnderscoreESX_SX_EEEEENS4_13SM90_TMA_LOADENS4_14ComposedLayoutINS4_7SwizzleILi2ELi4ELi3EEENS4_18smem_ptr_flag_bitsILi8EEENST_INS5_IJNSA_ILi8EEESH_EEENS5_IJSH_SC_EEEEEEEvNS4_8identityENS4_23SM90_TMA_LOAD_MULTICASTES1A_vS1B_EENS_8epilogue10collective6detail29Sm90TmaWarpSpecializedAdapterINS1F_15DefaultEpilogueISJ_SK_SK_NS1E_6thread17LinearCombinationISJ_Li1EffLNS1J_9ScaleType4KindE0ELNS_15FloatRoundStyleE2ESJ_EENS1_15EpilogueDefaultEEEEEvvEEEEvNT_6ParamsE:
        .type           _ZN7cutlass13device_kernelINS_4gemm6kernel13GemmUniversalIN4cute5tupleIJiiiiEEENS1_10collective13CollectiveMmaINS1_37MainloopSm90TmaGmmaWarpSpecializedFP8ILi3ENS5_IJNS4_1CILi2EEENSA_ILi1EEESC_EEENS1_35KernelTmaWarpSpecializedCooperativeEEENS5_IJNSA_ILi128EEENSA_ILi64EEESH_EEENS_12float_e5m2_tENS5_IJlSC_lEEESJ_SK_NS4_8TiledMMAINS4_8MMA_AtomIJNS4_4SM904GMMA30MMA_64x64x32_F32E5M2E5M2_SS_TNILNSO_7ScaleInE1ELSQ_1EEEEEENS4_6LayoutISD_NS5_IJSC_NSA_ILi0EEESU_EEEEENS5_IJNS4_10UnderscoreESX_SX_EEEEENS4_13SM90_TMA_LOADENS4_14ComposedLayoutINS4_7SwizzleILi2ELi4ELi3EEENS4_18smem_ptr_flag_bitsILi8EEENST_INS5_IJNSA_ILi8EEESH_EEENS5_IJSH_SC_EEEEEEEvNS4_8identityENS4_23SM90_TMA_LOAD_MULTICASTES1A_vS1B_EENS_8epilogue10collective6detail29Sm90TmaWarpSpecializedAdapterINS1F_15DefaultEpilogueISJ_SK_SK_NS1E_6thread17LinearCombinationISJ_Li1EffLNS1J_9ScaleType4KindE0ELNS_15FloatRoundStyleE2ESJ_EENS1_15EpilogueDefaultEEEEEvvEEEEvNT_6ParamsE,@function
        .size           _ZN7cutlass13device_kernelINS_4gemm6kernel13GemmUniversalIN4cute5tupleIJiiiiEEENS1_10collective13CollectiveMmaINS1_37MainloopSm90TmaGmmaWarpSpecializedFP8ILi3ENS5_IJNS4_1CILi2EEENSA_ILi1EEESC_EEENS1_35KernelTmaWarpSpecializedCooperativeEEENS5_IJNSA_ILi128EEENSA_ILi64EEESH_EEENS_12float_e5m2_tENS5_IJlSC_lEEESJ_SK_NS4_8TiledMMAINS4_8MMA_AtomIJNS4_4SM904GMMA30MMA_64x64x32_F32E5M2E5M2_SS_TNILNSO_7ScaleInE1ELSQ_1EEEEEENS4_6LayoutISD_NS5_IJSC_NSA_ILi0EEESU_EEEEENS5_IJNS4_10UnderscoreESX_SX_EEEEENS4_13SM90_TMA_LOADENS4_14ComposedLayoutINS4_7SwizzleILi2ELi4ELi3EEENS4_18smem_ptr_flag_bitsILi8EEENST_INS5_IJNSA_ILi8EEESH_EEENS5_IJSH_SC_EEEEEEEvNS4_8identityENS4_23SM90_TMA_LOAD_MULTICASTES1A_vS1B_EENS_8epilogue10collective6detail29Sm90TmaWarpSpecializedAdapterINS1F_15DefaultEpilogueISJ_SK_SK_NS1E_6thread17LinearCombinationISJ_Li1EffLNS1J_9ScaleType4KindE0ELNS_15FloatRoundStyleE2ESJ_EENS1_15EpilogueDefaultEEEEEvvEEEEvNT_6ParamsE,(.L_x_140 - _ZN7cutlass13device_kernelINS_4gemm6kernel13GemmUniversalIN4cute5tupleIJiiiiEEENS1_10collective13CollectiveMmaINS1_37MainloopSm90TmaGmmaWarpSpecializedFP8ILi3ENS5_IJNS4_1CILi2EEENSA_ILi1EEESC_EEENS1_35KernelTmaWarpSpecializedCooperativeEEENS5_IJNSA_ILi128EEENSA_ILi64EEESH_EEENS_12float_e5m2_tENS5_IJlSC_lEEESJ_SK_NS4_8TiledMMAINS4_8MMA_AtomIJNS4_4SM904GMMA30MMA_64x64x32_F32E5M2E5M2_SS_TNILNSO_7ScaleInE1ELSQ_1EEEEEENS4_6LayoutISD_NS5_IJSC_NSA_ILi0EEESU_EEEEENS5_IJNS4_10UnderscoreESX_SX_EEEEENS4_13SM90_TMA_LOADENS4_14ComposedLayoutINS4_7SwizzleILi2ELi4ELi3EEENS4_18smem_ptr_flag_bitsILi8EEENST_INS5_IJNSA_ILi8EEESH_EEENS5_IJSH_SC_EEEEEEEvNS4_8identityENS4_23SM90_TMA_LOAD_MULTICASTES1A_vS1B_EENS_8epilogue10collective6detail29Sm90TmaWarpSpecializedAdapterINS1F_15DefaultEpilogueISJ_SK_SK_NS1E_6thread17LinearCombinationISJ_Li1EffLNS1J_9ScaleType4KindE0ELNS_15FloatRoundStyleE2ESJ_EENS1_15EpilogueDefaultEEEEEvvEEEEvNT_6ParamsE)
        .other          _ZN7cutlass13device_kernelINS_4gemm6kernel13GemmUniversalIN4cute5tupleIJiiiiEEENS1_10collective13CollectiveMmaINS1_37MainloopSm90TmaGmmaWarpSpecializedFP8ILi3ENS5_IJNS4_1CILi2EEENSA_ILi1EEESC_EEENS1_35KernelTmaWarpSpecializedCooperativeEEENS5_IJNSA_ILi128EEENSA_ILi64EEESH_EEENS_12float_e5m2_tENS5_IJlSC_lEEESJ_SK_NS4_8TiledMMAINS4_8MMA_AtomIJNS4_4SM904GMMA30MMA_64x64x32_F32E5M2E5M2_SS_TNILNSO_7ScaleInE1ELSQ_1EEEEEENS4_6LayoutISD_NS5_IJSC_NSA_ILi0EEESU_EEEEENS5_IJNS4_10UnderscoreESX_SX_EEEEENS4_13SM90_TMA_LOADENS4_14ComposedLayoutINS4_7SwizzleILi2ELi4ELi3EEENS4_18smem_ptr_flag_bitsILi8EEENST_INS5_IJNSA_ILi8EEESH_EEENS5_IJSH_SC_EEEEEEEvNS4_8identityENS4_23SM90_TMA_LOAD_MULTICASTES1A_vS1B_EENS_8epilogue10collective6detail29Sm90TmaWarpSpecializedAdapterINS1F_15DefaultEpilogueISJ_SK_SK_NS1E_6thread17LinearCombinationISJ_Li1EffLNS1J_9ScaleType4KindE0ELNS_15FloatRoundStyleE2ESJ_EENS1_15EpilogueDefaultEEEEEvvEEEEvNT_6ParamsE,@"STO_CUDA_ENTRY STV_DEFAULT"
_ZN7cutlass13device_kernelINS_4gemm6kernel13GemmUniversalIN4cute5tupleIJiiiiEEENS1_10collective13CollectiveMmaINS1_37MainloopSm90TmaGmmaWarpSpecializedFP8ILi3ENS5_IJNS4_1CILi2EEENSA_ILi1EEESC_EEENS1_35KernelTmaWarpSpecializedCooperativeEEENS5_IJNSA_ILi128EEENSA_ILi64EEESH_EEENS_12float_e5m2_tENS5_IJlSC_lEEESJ_SK_NS4_8TiledMMAINS4_8MMA_AtomIJNS4_4SM904GMMA30MMA_64x64x32_F32E5M2E5M2_SS_TNILNSO_7ScaleInE1ELSQ_1EEEEEENS4_6LayoutISD_NS5_IJSC_NSA_ILi0EEESU_EEEEENS5_IJNS4_10UnderscoreESX_SX_EEEEENS4_13SM90_TMA_LOADENS4_14ComposedLayoutINS4_7SwizzleILi2ELi4ELi3EEENS4_18smem_ptr_flag_bitsILi8EEENST_INS5_IJNSA_ILi8EEESH_EEENS5_IJSH_SC_EEEEEEEvNS4_8identityENS4_23SM90_TMA_LOAD_MULTICASTES1A_vS1B_EENS_8epilogue10collective6detail29Sm90TmaWarpSpecializedAdapterINS1F_15DefaultEpilogueISJ_SK_SK_NS1E_6thread17LinearCombinationISJ_Li1EffLNS1J_9ScaleType4KindE0ELNS_15FloatRoundStyleE2ESJ_EENS1_15EpilogueDefaultEEEEEvvEEEEvNT_6ParamsE:
[----:B------:R-:W-:Y:S01]  /*0000*/  LDC R1, c[0x0][0x28] ;  /* 0x00000a00ff017b82 */ /* 0x000fe20000000800 */
[----:B------:R-:W0:Y:S01]  /*0010*/  S2R R0, SR_TID.X ;  /* 0x0000000000007919 */ /* 0x000e220000002100 */
[----:B------:R-:W-:Y:S01]  /*0020*/  ELECT P0, URZ, PT ;  /* 0x00000000003f782f */ /* 0x000fe20003800000 */
[----:B------:R-:W-:Y:S01]  /*0030*/  BSSY B0, `(.L_x_0) ;  /* 0x000000f000007945 */ /* 0x000fe20003800000 */
[--C-:B0-----:R-:W-:Y:S02]  /*0040*/  SHF.R.U32.HI R2, RZ, 0x5, R0.reuse ;  /* 0x00000005ff027819 */ /* 0x101fe40000011600 */
[----:B------:R-:W-:-:S03]  /*0050*/  SHF.R.U32.HI R3, RZ, 0x7, R0 ;  /* 0x00000007ff037819 */ /* 0x000fc60000011600 */
[----:B------:R-:W0:Y:S04]  /*0060*/  SHFL.IDX PT, R7, R2, RZ, 0x1f ;  /* 0x00001fff02077589 */ /* 0x000e2800000e0000 */
[----:B------:R1:W2:Y:S01]  /*0070*/  SHFL.IDX PT, R4, R3, RZ, 0x1f ;  /* 0x00001fff03047589 */ /* 0x0002a200000e0000 */
[----:B0-----:R-:W-:-:S13]  /*0080*/  ISETP.NE.OR P0, PT, R7, RZ, !P0 ;  /* 0x000000ff0700720c */ /* 0x001fda0004705670 */
[----:B-12---:R-:W-:Y:S05]  /*0090*/  @P0 BRA `(.L_x_1) ;  /* 0x0000000000200947 */ /* 0x006fea0003800000 */
[----:B------:R-:W-:Y:S02]  /*00a0*/  ULDC.64 UR4, c[0x0][0x198] ;  /* 0x0000660000047ab9 */ /* 0x000fe40000000a00 */
[----:B------:R-:W-:Y:S02]  /*00b0*/  UIADD3 UR6, UP0, UR4, 0xf0, URZ ;  /* 0x000000f004067890 */ /* 0x000fe4000ff1e03f */
[----:B------:R-:W-:Y:S02]  /*00c0*/  UIADD3 UR4, UP1, UR4, 0x1f0, URZ ;  /* 0x000001f004047890 */ /* 0x000fe4000ff3e03f */
[----:B------:R-:W-:Y:S02]  /*00d0*/  UIADD3.X UR7, URZ, UR5, URZ, UP0, !UPT ;  /* 0x000000053f077290 */ /* 0x000fe400087fe43f */
[----:B------:R-:W-:-:S07]  /*00e0*/  UIADD3.X UR5, URZ, UR5, URZ, UP1, !UPT ;  /* 0x000000053f057290 */ /* 0x000fce0008ffe43f */
[----:B------:R0:W-:Y:S02]  /*00f0*/  UTMACCTL.PF [UR6] ;  /* 0x00000000060079b9 */ /* 0x0001e40008040000 */
[----:B------:R0:W-:Y:S02]  /*0100*/  UTMACCTL.PF [UR4] ;  /* 0x00000000040079b9 */ /* 0x0001e40008040000 */
[----:B0-----:R-:W-:Y:S01]  /*0110*/  NOP ;  /* 0x0000000000007918 */ /* 0x001fe20000000000 */
.L_x_1:
[----:B------:R-:W-:Y:S05]  /*0120*/  BSYNC B0 ;  /* 0x0000000000007941 */ /* 0x000fea0003800000 */
.L_x_0:
[----:B------:R-:W0:Y:S02]  /*0130*/  SHFL.IDX PT, R3, R2, RZ, 0x1f ;  /* 0x00001fff02037589 */ /* 0x000e2400000e0000 */
[----:B0-----:R-:W-:-:S13]  /*0140*/  ISETP.NE.AND P0, PT, R3, RZ, PT ;  /* 0x000000ff0300720c */ /* 0x001fda0003f05270 */
[----:B------:R-:W-:Y:S05]  /*0150*/  @P0 BRA `(.L_x_2) ;  /* 0x0000000000500947 */ /* 0x000fea0003800000 */
[----:B------:R-:W0:Y:S01]  /*0160*/  S2UR UR8, SR_CgaCtaId ;  /* 0x00000000000879c3 */ /* 0x000e220000008800 */
[----:B------:R-:W-:Y:S01]  /*0170*/  UMOV UR4, 0x400 ;  /* 0x0000040000047882 */ /* 0x000fe20000000000 */
[----:B------:R-:W-:Y:S01]  /*0180*/  UMOV UR5, 0x1 ;  /* 0x0000000100057882 */ /* 0x000fe20000000000 */
[----:B------:R-:W-:Y:S01]  /*0190*/  UMOV UR6, 0x4 ;  /* 0x0000000400067882 */ /* 0x000fe20000000000 */
[----:B------:R-:W-:Y:S01]  /*01a0*/  ELECT P0, URZ, PT ;  /* 0x00000000003f782f */ /* 0x000fe20003800000 */
[----:B------:R-:W-:-:S04]  /*01b0*/  UIADD3 UR6, -UR6, 0x100000, URZ ;  /* 0x0010000006067890 */ /* 0x000fc8000fffe13f */
[----:B------:R-:W-:Y:S02]  /*01c0*/  USHF.L.U32 UR7, UR6, 0xb, URZ ;  /* 0x0000000b06077899 */ /* 0x000fe4000800063f */
[----:B------:R-:W-:Y:S02]  /*01d0*/  USHF.L.U32 UR6, UR6, 0x1, URZ ;  /* 0x0000000106067899 */ /* 0x000fe4000800063f */
[----:B0-----:R-:W-:Y:S02]  /*01e0*/  ULEA UR8, UR8, UR4, 0x18 ;  /* 0x0000000408087291 */ /* 0x001fe4000f8ec03f */
[----:B------:R-:W-:-:S04]  /*01f0*/  UIADD3 UR4, -UR5, 0x100000, URZ ;  /* 0x0010000005047890 */ /* 0x000fc8000fffe13f */
[----:B------:R-:W-:Y:S02]  /*0200*/  USHF.L.U32 UR5, UR4, 0xb, URZ ;  /* 0x0000000b04057899 */ /* 0x000fe4000800063f */
[----:B------:R-:W-:Y:S01]  /*0210*/  USHF.L.U32 UR4, UR4, 0x1, URZ ;  /* 0x0000000104047899 */ /* 0x000fe2000800063f */
[----:B------:R-:W0:Y:S11]  /*0220*/  FENCE.VIEW.ASYNC.S ;  /* 0x00000000000073c6 */ /* 0x000e360000000000 */
[----:B0-----:R0:W1:Y:S01]  /*0230*/  SYNCS.EXCH.64 URZ, [UR8], UR4 ;  /* 0x00000004083f75b2 */ /* 0x0010620008000100 */
[----:B------:R0:W2:Y:S01]  /*0240*/  SYNCS.EXCH.64 URZ, [UR8+0x18], UR6 ;  /* 0x00001806083f75b2 */ /* 0x0000a20008000100 */
[----:B------:R0:W3:Y:S01]  /*0250*/  SYNCS.EXCH.64 URZ, [UR8+0x8], UR4 ;  /* 0x00000804083f75b2 */ /* 0x0000e20008000100 */
[----:B------:R0:W4:Y:S01]  /*0260*/  SYNCS.EXCH.64 URZ, [UR8+0x20], UR6 ;  /* 0x00002006083f75b2 */ /* 0x0001220008000100 */
[----:B------:R0:W0:Y:S01]  /*0270*/  SYNCS.EXCH.64 URZ, [UR8+0x10], UR4 ;  /* 0x00001004083f75b2 */ /* 0x0000220008000100 */
[----:B------:R0:W0:Y:S01]  /*0280*/  SYNCS.EXCH.64 URZ, [UR8+0x28], UR6 ;  /* 0x00002806083f75b2 */ /* 0x0000220008000100 */
[----:B------:R-:W-:Y:S01]  /*0290*/  NOP ;  /* 0x0000000000007918 */ /* 0x000fe20000000000 */
.L_x_2:
[----:B------:R-:W-:Y:S01]  /*02a0*/  SHF.R.S32.HI R5, RZ, 0x1f, R0 ;  /* 0x0000001fff057819 */ /* 0x000fe20000011400 */
[----:B------:R-:W5:Y:S01]  /*02b0*/  SHFL.IDX PT, R2, R2, RZ, 0x1f ;  /* 0x00001fff02027589 */ /* 0x000f6200000e0000 */
[----:B0-----:R-:W0:Y:S01]  /*02c0*/  S2UR UR8, SR_CTAID.X ;  /* 0x00000000000879c3 */ /* 0x001e220000002500 */
[----:B------:R-:W-:Y:S02]  /*02d0*/  ELECT P0, URZ, PT ;  /* 0x00000000003f782f */ /* 0x000fe40003800000 */
[----:B------:R-:W-:Y:S01]  /*02e0*/  LEA.HI R5, R5, R0, RZ, 0x7 ;  /* 0x0000000005057211 */ /* 0x000fe200078f38ff */
[----:B------:R-:W1:Y:S01]  /*02f0*/  S2R R8, SR_CTAID.Y ;  /* 0x0000000000087919 */ /* 0x000e620000002600 */
[----:B------:R-:W-:Y:S01]  /*0300*/  ULDC UR4, c[0x0][0x150] ;  /* 0x0000540000047ab9 */ /* 0x000fe20000000800 */
[----:B------:R-:W-:Y:S01]  /*0310*/  VIADD R16, R4, 0xffffffff ;  /* 0xffffffff04107836 */ /* 0x000fe20000000000 */
[----:B------:R-:W-:Y:S01]  /*0320*/  LOP3.LUT R5, R5, 0xffffff80, RZ, 0xc0, !PT ;  /* 0xffffff8005057812 */ /* 0x000fe200078ec0ff */
[----:B------:R-:W-:Y:S01]  /*0330*/  NOP ;  /* 0x0000000000007918 */ /* 0x000fe20000000000 */
[----:B------:R-:W2:Y:S01]  /*0340*/  LDC R12, c[0x0][0x144] ;  /* 0x00005100ff0c7b82 */ /* 0x000ea20000000800 */
[----:B------:R-:W-:Y:S01]  /*0350*/  NOP ;  /* 0x0000000000007918 */ /* 0x000fe20000000000 */
[----:B------:R-:W-:Y:S01]  /*0360*/  ISETP.GE.U32.AND P6, PT, R16, 0x2, PT ;  /* 0x000000021000780c */ /* 0x000fe20003fc6070 */
[----:B------:R-:W-:Y:S01]  /*0370*/  IMAD.IADD R5, R0, 0x1, -R5 ;  /* 0x0000000100057824 */ /* 0x000fe200078e0a05 */
[----:B------:R-:W-:-:S04]  /*0380*/  ISETP.NE.AND P3, PT, R4, RZ, PT ;  /* 0x000000ff0400720c */ /* 0x000fc80003f65270 */
[----:B------:R-:W-:Y:S01]  /*0390*/  SHF.R.S32.HI R6, RZ, 0x1f, R5 ;  /* 0x0000001fff067819 */ /* 0x000fe20000011405 */
[----:B------:R-:W3:Y:S03]  /*03a0*/  LDC R14, c[0x0][0x140] ;  /* 0x00005000ff0e7b82 */ /* 0x000ee60000000800 */
[----:B------:R-:W-:Y:S02]  /*03b0*/  LEA.HI R6, R6, R5, RZ, 0x3 ;  /* 0x0000000506067211 */ /* 0x000fe400078f18ff */
[----:B-----5:R-:W-:Y:S02]  /*03c0*/  ISETP.NE.OR P0, PT, R2, RZ, !P0 ;  /* 0x000000ff0200720c */ /* 0x020fe40004705670 */
[--C-:B------:R-:W-:Y:S02]  /*03d0*/  SHF.R.S32.HI R2, RZ, 0x3, R6.reuse ;  /* 0x00000003ff027819 */ /* 0x100fe40000011406 */
[----:B------:R-:W-:-:S02]  /*03e0*/  SHF.R.S32.HI R11, RZ, 0x1f, R6 ;  /* 0x0000001fff0b7819 */ /* 0x000fc40000011406 */
[----:B------:R-:W-:Y:S02]  /*03f0*/  SHF.R.S32.HI R6, RZ, 0x1f, R3 ;  /* 0x0000001fff067819 */ /* 0x000fe40000011403 */
[----:B0-----:R-:W-:Y:S02]  /*0400*/  I2FP.F32.U32 R10, UR8 ;  /* 0x00000008000a7c45 */ /* 0x001fe40008201000 */
[----:B------:R-:W-:Y:S02]  /*0410*/  LEA.HI R11, R11, R2, RZ, 0x2 ;  /* 0x000000020b0b7211 */ /* 0x000fe400078f10ff */
[----:B------:R-:W-:Y:S01]  /*0420*/  LEA.HI R6, R6, R3, RZ, 0x2 ;  /* 0x0000000306067211 */ /* 0x000fe200078f10ff */
[----:B------:R-:W-:Y:S01]  /*0430*/  FMUL R10, R10, UR4 ;  /* 0x000000040a0a7c20 */ /* 0x000fe20008400000 */
[----:B------:R-:W-:Y:S01]  /*0440*/  LOP3.LUT R11, R11, 0xfffffffc, RZ, 0xc0, !PT ;  /* 0xfffffffc0b0b7812 */ /* 0x000fe200078ec0ff */
[----:B------:R-:W-:Y:S01]  /*0450*/  VOTEU.ALL UP0, P0 ;  /* 0x00000000003f7886 */ /* 0x000fe20000000000 */
[----:B------:R-:W-:Y:S01]  /*0460*/  LOP3.LUT R6, R6, 0x3ffffffc, RZ, 0xc0, !PT ;  /* 0x3ffffffc06067812 */ /* 0x000fe200078ec0ff */
[----:B------:R-:W-:Y:S01]  /*0470*/  ULDC UR4, c[0x0][0x154] ;  /* 0x0000550000047ab9 */ /* 0x000fe20000000800 */
[----:B-1----:R-:W-:Y:S01]  /*0480*/  I2FP.F32.U32 R13, R8 ;  /* 0x00000008000d7245 */ /* 0x002fe20000201000 */
[----:B------:R-:W0:Y:S01]  /*0490*/  F2I.U32.TRUNC.NTZ R10, R10 ;  /* 0x0000000a000a7305 */ /* 0x000e22000020f000 */
[----:B------:R-:W-:Y:S01]  /*04a0*/  IMAD.IADD R11, R2, 0x1, -R11 ;  /* 0x00000001020b7824 */ /* 0x000fe200078e0a0b */
[----:B------:R-:W1:Y:S01]  /*04b0*/  @!UP0 S2UR UR7, SR_CgaCtaId ;  /* 0x00000000000789c3 */ /* 0x000e620000008800 */
[----:B------:R-:W-:-:S02]  /*04c0*/  IMAD.IADD R6, R3, 0x1, -R6 ;  /* 0x0000000103067824 */ /* 0x000fc400078e0a06 */
[----:B------:R-:W-:Y:S01]  /*04d0*/  FMUL R13, R13, UR4 ;  /* 0x000000040d0d7c20 */ /* 0x000fe20008400000 */
[----:B------:R-:W-:Y:S01]  /*04e0*/  UMOV UR4, 0x20 ;  /* 0x0000002000047882 */ /* 0x000fe20000000000 */
[----:B------:R-:W-:Y:S01]  /*04f0*/  @!UP0 UMOV UR6, 0x400 ;  /* 0x0000040000068882 */ /* 0x000fe20000000000 */
[----:B------:R-:W-:Y:S01]  /*0500*/  IMAD R6, R6, 0x4, R11 ;  /* 0x0000000406067824 */ /* 0x000fe200078e020b */
[----:B------:R-:W-:-:S04]  /*0510*/  @!UP0 UIADD3 UR4, -UR4, 0x100000, URZ ;  /* 0x0010000004048890 */ /* 0x000fc8000fffe13f */
[----:B------:R-:W-:Y:S02]  /*0520*/  @!UP0 USHF.L.U32 UR5, UR4, 0xb, URZ ;  /* 0x0000000b04058899 */ /* 0x000fe4000800063f */
[----:B------:R-:W-:Y:S01]  /*0530*/  @!UP0 USHF.L.U32 UR4, UR4, 0x1, URZ ;  /* 0x0000000104048899 */ /* 0x000fe2000800063f */
[----:B---3--:R-:W-:Y:S01]  /*0540*/  ISETP.EQ.U32.AND P2, PT, R14, 0x1, PT ;  /* 0x000000010e00780c */ /* 0x008fe20003f42070 */
[----:B------:R-:W3:Y:S01]  /*0550*/  LDC R11, c[0x0][0x148] ;  /* 0x00005200ff0b7b82 */ /* 0x000ee20000000800 */
[----:B------:R-:W5:Y:S01]  /*0560*/  F2I.U32.TRUNC.NTZ R13, R13 ;  /* 0x0000000d000d7305 */ /* 0x000f62000020f000 */
[----:B------:R-:W-:Y:S01]  /*0570*/  LEA.HI R2, R6, R6, RZ, 0x1 ;  /* 0x0000000606027211 */ /* 0x000fe200078f08ff */
[----:B------:R-:W-:Y:S01]  /*0580*/  VOTEU.ALL UP1, P0 ;  /* 0x00000000003f7886 */ /* 0x000fe20000020000 */
[----:B0-----:R-:W-:Y:S02]  /*0590*/  IMAD.MOV R15, RZ, RZ, -R10 ;  /* 0x000000ffff0f7224 */ /* 0x001fe400078e0a0a */
[----:B------:R-:W-:-:S02]  /*05a0*/  LOP3.LUT R3, R2, 0xfffffffe, RZ, 0xc0, !PT ;  /* 0xfffffffe02037812 */ /* 0x000fc400078ec0ff */
[----:B------:R-:W-:Y:S01]  /*05b0*/  SHF.R.S32.HI R2, RZ, 0x1f, R7 ;  /* 0x0000001fff027819 */ /* 0x000fe20000011407 */
[----:B--2---:R-:W-:Y:S02]  /*05c0*/  IMAD R10, R12, R15, UR8 ;  /* 0x000000080c0a7e24 */ /* 0x004fe4000f8e020f */
[----:B------:R-:W-:Y:S01]  /*05d0*/  IMAD.IADD R3, R6, 0x1, -R3 ;  /* 0x0000000106037824 */ /* 0x000fe200078e0a03 */
[----:B------:R-:W-:-:S04]  /*05e0*/  LEA.HI R2, R2, R7, RZ, 0x2 ;  /* 0x0000000702027211 */ /* 0x000fc800078f10ff */
[----:B------:R-:W-:Y:S01]  /*05f0*/  ISETP.NE.AND P4, PT, R3, R10, PT ;  /* 0x0000000a0300720c */ /* 0x000fe20003f85270 */
[----:B------:R-:W-:Y:S01]  /*0600*/  IMAD.SHL.U32 R3, R6, 0x4, RZ ;  /* 0x0000000406037824 */ /* 0x000fe200078e00ff */
[----:B------:R-:W-:Y:S01]  /*0610*/  LOP3.LUT R2, R2, 0xfffffffc, RZ, 0xc0, !PT ;  /* 0xfffffffc02027812 */ /* 0x000fe200078ec0ff */
[----:B-----5:R-:W-:Y:S01]  /*0620*/  IMAD.MOV R20, RZ, RZ, -R13 ;  /* 0x000000ffff147224 */ /* 0x020fe200078e0a0d */
[----:B-1----:R-:W-:Y:S02]  /*0630*/  @!UP0 ULEA UR6, UR7, UR6, 0x18 ;  /* 0x0000000607068291 */ /* 0x002fe4000f8ec03f */
[----:B------:R-:W-:Y:S01]  /*0640*/  LOP3.LUT R3, R6, 0xc, R3, 0x78, !PT ;  /* 0x0000000c06037812 */ /* 0x000fe200078e7803 */
[----:B------:R-:W-:Y:S01]  /*0650*/  IMAD.IADD R7, R7, 0x1, -R2 ;  /* 0x0000000107077824 */ /* 0x000fe200078e0a02 */
[----:B------:R-:W-:Y:S01]  /*0660*/  VOTEU.ALL UP0, P0 ;  /* 0x00000000003f7886 */ /* 0x000fe20000000000 */
[----:B---3--:R-:W-:Y:S01]  /*0670*/  IMAD R13, R11, R20, R8 ;  /* 0x000000140b0d7224 */ /* 0x008fe200078e0208 */
[----:B------:R-:W-:Y:S01]  /*0680*/  LOP3.LUT P0, RZ, R5, 0x7, RZ, 0xc0, !PT ;  /* 0x0000000705ff7812 */ /* 0x000fe2000780c0ff */
[----:B------:R-:W-:Y:S01]  /*0690*/  IMAD.MOV.U32 R6, RZ, RZ, 0x1 ;  /* 0x00000001ff067424 */ /* 0x000fe200078e00ff */
[----:B------:R-:W-:-:S02]  /*06a0*/  ISETP.NE.AND P1, PT, R7, 0x3, PT ;  /* 0x000000030700780c */ /* 0x000fc40003f25270 */
[----:B------:R-:W-:Y:S02]  /*06b0*/  @P4 LEA.HI R2, R3, R3, RZ, 0x1 ;  /* 0x0000000303024211 */ /* 0x000fe400078f08ff */
[----:B------:R-:W-:Y:S01]  /*06c0*/  ISETP.EQ.OR P1, PT, R7, RZ, !P1 ;  /* 0x000000ff0700720c */ /* 0x000fe20004f22670 */
[----:B------:R-:W0:Y:S02]  /*06d0*/  FENCE.VIEW.ASYNC.S ;  /* 0x00000000000073c6 */ /* 0x000e240000000000 */
[----:B0-----:R0:W1:Y:S01]  /*06e0*/  @!UP0 SYNCS.EXCH.64 URZ, [UR6+0x40], UR4 ;  /* 0x00004004063f85b2 */ /* 0x0010620008000100 */
[----:B------:R-:W-:Y:S02]  /*06f0*/  @P4 SHF.R.S32.HI R2, RZ, 0x1, R2 ;  /* 0x00000001ff024819 */ /* 0x000fe40000011402 */
[----:B------:R-:W-:Y:S02]  /*0700*/  ISETP.LT.U32.AND P0, PT, R3, 0x2, !P0 ;  /* 0x000000020300780c */ /* 0x000fe40004701070 */
[----:B------:R-:W-:-:S02]  /*0710*/  @P4 ISETP.NE.AND P5, PT, R2, R13, PT ;  /* 0x0000000d0200420c */ /* 0x000fc40003fa5270 */
[----:B------:R-:W-:Y:S02]  /*0720*/  ISETP.EQ.AND P1, PT, R4, RZ, P1 ;  /* 0x000000ff0400720c */ /* 0x000fe40000f22270 */
[----:B------:R-:W-:Y:S02]  /*0730*/  SEL R5, RZ, 0x1, !P0 ;  /* 0x00000001ff057807 */ /* 0x000fe40004000000 */
[----:B------:R-:W-:Y:S02]  /*0740*/  @P4 SEL R6, RZ, 0x1, P5 ;  /* 0x00000001ff064807 */ /* 0x000fe40002800000 */
[----:B------:R-:W-:Y:S02]  /*0750*/  SEL R2, RZ, 0x1, !P1 ;  /* 0x00000001ff027807 */ /* 0x000fe40004800000 */
[----:B------:R-:W-:Y:S01]  /*0760*/  LOP3.LUT R6, R6, R5, RZ, 0xc0, !PT ;  /* 0x0000000506067212 */ /* 0x000fe200078ec0ff */
[----:B------:R0:W2:Y:S01]  /*0770*/  @!UP1 SYNCS.EXCH.64 URZ, [UR6+0x48], UR4 ;  /* 0x00004804063f95b2 */ /* 0x0000a20008000100 */
[----:B------:R-:W-:Y:S01]  /*0780*/  SEL R2, R2, 0x2, P6 ;  /* 0x0000000202027807 */ /* 0x000fe20003000000 */
[----:B------:R-:W-:Y:S01]  /*0790*/  NOP ;  /* 0x0000000000007918 */ /* 0x000fe20000000000 */
[----:B------:R-:W-:Y:S05]  /*07a0*/  @!P2 BRA `(.L_x_3) ;  /* 0x000000000008a947 */ /* 0x000fea0003800000 */
[----:B-12-4-:R-:W-:Y:S01]  /*07b0*/  UCGABAR_ARV ;  /* 0x00000000000079c7 */ /* 0x016fe20008000000 */
[----:B------:R-:W-:Y:S05]  /*07c0*/  BRA `(.L_x_4) ;  /* 0x0000000000047947 */ /* 0x000fea0003800000 */
.L_x_3:
[----:B-12-4-:R-:W-:Y:S01]  /*07d0*/  NOP ;  /* 0x0000000000007918 */ /* 0x016fe20000000000 */
.L_x_4:
[----:B------:R-:W1:Y:S01]  /*07e0*/  LDC R4, c[0x0][0x65c] ;  /* 0x00019700ff047b82 */ /* 0x000e620000000800 */
[----:B------:R-:W-:Y:S01]  /*07f0*/  IMAD.MOV.U32 R5, RZ, RZ, RZ ;  /* 0x000000ffff057224 */ /* 0x000fe200078e00ff */
[----:B-1----:R-:W-:Y:S01]  /*0800*/  ISETP.NE.AND P4, PT, R4, 0x1, PT ;  /* 0x000000010400780c */ /* 0x002fe20003f85270 */
[----:B------:R-:W-:-:S12]  /*0810*/  IMAD.U32 R4, RZ, RZ, UR8 ;  /* 0x00000008ff047e24 */ /* 0x000fd8000f8e00ff */
[----:B------:R-:W1:Y:S01]  /*0820*/  @P4 LDC R15, c[0x0][0x10] ;  /* 0x00000400ff0f4b82 */ /* 0x000e620000000800 */
[----:B------:R-:W-:Y:S02]  /*0830*/  @P4 IMAD.MOV.U32 R9, RZ, RZ, RZ ;  /* 0x000000ffff094224 */ /* 0x000fe400078e00ff */
[----:B------:R-:W-:-:S05]  /*0840*/  @P4 IMAD.MOV.U32 R17, RZ, RZ, RZ ;  /* 0x000000ffff114224 */ /* 0x000fca00078e00ff */
[----:B------:R-:W2:Y:S01]  /*0850*/  @!P4 LDC R13, c[0x0][0xc] ;  /* 0x00000300ff0dcb82 */ /* 0x000ea20000000800 */
[----:B-1----:R-:W-:-:S04]  /*0860*/  @P4 IMAD.WIDE.U32 R14, R15, UR8, R8 ;  /* 0x000000080f0e4c25 */ /* 0x002fc8000f8e0008 */
[----:B--2---:R-:W-:-:S04]  /*0870*/  @!P4 IMAD.WIDE.U32 R12, R8, R13, R4 ;  /* 0x0000000d080cc225 */ /* 0x004fc800078e0004 */
[----:B------:R-:W-:Y:S02]  /*0880*/  @P4 IMAD.MOV.U32 R4, RZ, RZ, R14 ;  /* 0x000000ffff044224 */ /* 0x000fe400078e000e */
[----:B------:R-:W-:Y:S02]  /*0890*/  @P4 IMAD.IADD R5, R15, 0x1, R17 ;  /* 0x000000010f054824 */ /* 0x000fe400078e0211 */
[----:B------:R-:W-:Y:S02]  /*08a0*/  @!P4 IMAD.MOV.U32 R4, RZ, RZ, R12 ;  /* 0x000000ffff04c224 */ /* 0x000fe400078e000c */
[----:B------:R-:W-:Y:S01]  /*08b0*/  @!P4 IMAD.MOV.U32 R5, RZ, RZ, R13 ;  /* 0x000000ffff05c224 */ /* 0x000fe200078e000d */
[----:B------:R-:W-:Y:S06]  /*08c0*/  @!P2 BRA `(.L_x_5) ;  /* 0x00000000000ca947 */ /* 0x000fec0003800000 */
[----:B------:R-:W-:Y:S01]  /*08d0*/  UCGABAR_WAIT ;  /* 0x0000000000007dc7 */ /* 0x000fe20008000000 */
[----:B------:R-:W-:Y:S01]  /*08e0*/  CCTL.IVALL ;  /* 0x00000000ff00798f */ /* 0x000fe20002000000 */
[----:B------:R-:W-:Y:S05]  /*08f0*/  BRA `(.L_x_6) ;  /* 0x0000000000047947 */ /* 0x000fea0003800000 */
.L_x_5:
[----:B------:R-:W-:Y:S06]  /*0900*/  BAR.SYNC.DEFER_BLOCKING 0x0 ;  /* 0x0000000000007b1d */ /* 0x000fec0000010000 */
.L_x_6:
[----:B------:R-:W-:Y:S05]  /*0910*/  @!P3 BRA `(.L_x_7) ;  /* 0x0000004800f4b947 */ /* 0x000fea0003800000 */
[----:B------:R-:W-:-:S13]  /*0920*/  ISETP.GT.U32.AND P0, PT, R16, 0x1, PT ;  /* 0x000000011000780c */ /* 0x000fda0003f04070 */
[----:B0-----:R-:W-:Y:S05]  /*0930*/  @P0 EXIT ;  /* 0x000000000000094d */ /* 0x001fea0003800000 */
[----:B------:R-:W-:Y:S01]  /*0940*/  ULDC.64 UR4, c[0x0][0x650] ;  /* 0x0001940000047ab9 */ /* 0x000fe20000000a00 */
[----:B------:R-:W-:Y:S01]  /*0950*/  PRMT R14, RZ, 0x7610, R14 ;  /* 0x00007610ff0e7816 */ /* 0x000fe2000000000e */
[----:B------:R-:W-:Y:S01]  /*0960*/  IMAD.MOV.U32 R71, RZ, RZ, -0x1 ;  /* 0xffffffffff477424 */ /* 0x000fe200078e00ff */
[----:B------:R-:W-:Y:S01]  /*0970*/  ISETP.GE.U32.AND P0, PT, R4, UR4, PT ;  /* 0x0000000404007c0c */ /* 0x000fe2000bf06070 */
[----:B------:R-:W-:Y:S02]  /*0980*/  IMAD.MOV.U32 R15, RZ, RZ, -0x1 ;  /* 0xffffffffff0f7424 */ /* 0x000fe400078e00ff */
[----:B------:R-:W-:Y:S01]  /*0990*/  IMAD.MOV.U32 R73, RZ, RZ, -0x1 ;  /* 0xffffffffff497424 */ /* 0x000fe200078e00ff */
[----:B------:R-:W-:-:S13]  /*09a0*/  ISETP.GE.U32.AND.EX P0, PT, R5, UR5, PT, P0 ;  /* 0x0000000505007c0c */ /* 0x000fda000bf06100 */
[----:B------:R-:W-:Y:S05]  /*09b0*/  @P0 BRA `(.L_x_8) ;  /* 0x0000000400240947 */ /* 0x000fea0003800000 */
[----:B------:R-:W0:Y:S01]  /*09c0*/  LDC.64 R22, c[0x0][0x628] ;  /* 0x00018a00ff167b82 */ /* 0x000e220000000a00 */
[----:B------:R-:W-:Y:S02]  /*09d0*/  IMAD.MOV.U32 R12, RZ, RZ, R4 ;  /* 0x000000ffff0c7224 */ /* 0x000fe400078e0004 */
[----:B------:R-:W-:-:S05]  /*09e0*/  IMAD.MOV.U32 R13, RZ, RZ, R5 ;  /* 0x000000ffff0d7224 */ /* 0x000fca00078e0005 */
[----:B------:R-:W1:Y:S08]  /*09f0*/  LDC R18, c[0x0][0x630] ;  /* 0x00018c00ff127b82 */ /* 0x000e700000000800 */
[----:B------:R-:W2:Y:S01]  /*0a00*/  LDC.64 R24, c[0x0][0x620] ;  /* 0x00018800ff187b82 */ /* 0x000ea20000000a00 */
[----:B0-----:R-:W-:-:S04]  /*0a10*/  ISETP.NE.U32.AND P0, PT, R22, RZ, PT ;  /* 0x000000ff1600720c */ /* 0x001fc80003f05070 */
[----:B------:R-:W-:-:S13]  /*0a20*/  ISETP.NE.AND.EX P0, PT, R23, RZ, PT, P0 ;  /* 0x000000ff1700720c */ /* 0x000fda0003f05300 */
[----:B-12---:R-:W-:Y:S05]  /*0a30*/  @!P0 BRA `(.L_x_9) ;  /* 0x0000000000288947 */ /* 0x006fea0003800000 */
[----:B------:R-:W0:Y:S02]  /*0a40*/  LDC R7, c[0x0][0x634] ;  /* 0x00018d00ff077b82 */ /* 0x000e240000000800 */
[----:B0-----:R-:W-:-:S05]  /*0a50*/  IADD3 R7, P0, R4, R7, RZ ;  /* 0x0000000704077210 */ /* 0x001fca0007f1e0ff */
[----:B------:R-:W-:-:S04]  /*0a60*/  IMAD.X R19, RZ, RZ, R5, P0 ;  /* 0x000000ffff137224 */ /* 0x000fc800000e0605 */
[----:B------:R-:W-:-:S04]  /*0a70*/  IMAD.WIDE.U32 R12, R19, R22, RZ ;  /* 0x00000016130c7225 */ /* 0x000fc800078e00ff */
[----:B------:R-:W-:-:S04]  /*0a80*/  IMAD.WIDE.U32 R14, P0, R7, R23, R12 ;  /* 0x00000017070e7225 */ /* 0x000fc8000780000c */
[----:B------:R-:W-:-:S04]  /*0a90*/  IMAD.WIDE.U32 R12, R7, R22, RZ ;  /* 0x00000016070c7225 */ /* 0x000fc800078e00ff */
[----:B------:R-:W-:Y:S01]  /*0aa0*/  IMAD.X R17, RZ, RZ, RZ, P0 ;  /* 0x000000ffff117224 */ /* 0x000fe200000e06ff */
[----:B------:R-:W-:Y:S01]  /*0ab0*/  IADD3 RZ, P0, R13, R14, RZ ;  /* 0x0000000e0dff7210 */ /* 0x000fe20007f1e0ff */
[----:B------:R-:W-:-:S04]  /*0ac0*/  IMAD.MOV.U32 R16, RZ, RZ, R15 ;  /* 0x000000ffff107224 */ /* 0x000fc800078e000f */
[----:B------:R-:W-:-:S08]  /*0ad0*/  IMAD.WIDE.U32.X R12, R19, R23, R16, P0 ;  /* 0x00000017130c7225 */ /* 0x000fd000000e0410 */
.L_x_9:
[----:B------:R-:W0:Y:S01]  /*0ae0*/  LDC.64 R28, c[0x0][0x640] ;  /* 0x00019000ff1c7b82 */ /* 0x000e220000000a00 */
[--C-:B------:R-:W-:Y:S01]  /*0af0*/  SHF.R.U64 R73, R12, R18, R13.reuse ;  /* 0x000000120c497219 */ /* 0x100fe2000000120d */
[----:B------:R-:W-:Y:S01]  /*0b00*/  IMAD R27, R11, R20, R8 ;  /* 0x000000140b1b7224 */ /* 0x000fe200078e0208 */
[----:B------:R-:W-:Y:S01]  /*0b10*/  SHF.R.U32.HI R7, RZ, R18, R13 ;  /* 0x00000012ff077219 */ /* 0x000fe2000001160d */
[----:B------:R-:W-:Y:S01]  /*0b20*/  IMAD.MOV.U32 R23, RZ, RZ, 0x1 ;  /* 0x00000001ff177424 */ /* 0x000fe200078e00ff */
[----:B------:R-:W-:-:S03]  /*0b30*/  IADD3 R9, P0, RZ, -R73, RZ ;  /* 0x80000049ff097210 */ /* 0x000fc60007f1e0ff */
[----:B------:R-:W1:Y:S02]  /*0b40*/  LDC R22, c[0x0][0x618] ;  /* 0x00018600ff167b82 */ /* 0x000e640000000800 */
[----:B------:R-:W-:Y:S02]  /*0b50*/  IMAD.X R7, RZ, RZ, ~R7, P0 ;  /* 0x000000ffff077224 */ /* 0x000fe400000e0e07 */
[----:B------:R-:W-:-:S04]  /*0b60*/  IMAD.WIDE.U32 R12, R9, R24, R4 ;  /* 0x00000018090c7225 */ /* 0x000fc800078e0004 */
[----:B------:R-:W2:Y:S01]  /*0b70*/  LDC R18, c[0x0][0x608] ;  /* 0x00018200ff127b82 */ /* 0x000ea20000000800 */
[----:B------:R-:W-:Y:S02]  /*0b80*/  IMAD R14, R7, R24, RZ ;  /* 0x00000018070e7224 */ /* 0x000fe400078e02ff */
[----:B------:R-:W-:Y:S02]  /*0b90*/  IMAD.MOV.U32 R7, RZ, RZ, -0x1 ;  /* 0xffffffffff077424 */ /* 0x000fe400078e00ff */
[----:B------:R-:W-:-:S03]  /*0ba0*/  IMAD R9, R9, R25, R14 ;  /* 0x0000001909097224 */ /* 0x000fc600078e020e */
[----:B------:R-:W3:Y:S01]  /*0bb0*/  LDC R26, c[0x0][0x658] ;  /* 0x00019600ff1a7b82 */ /* 0x000ee20000000800 */
[----:B------:R-:W-:Y:S01]  /*0bc0*/  IMAD.IADD R9, R13, 0x1, R9 ;  /* 0x000000010d097824 */ /* 0x000fe200078e0209 */
[----:B0-----:R-:W-:-:S04]  /*0bd0*/  ISETP.NE.U32.AND P0, PT, R28, RZ, PT ;  /* 0x000000ff1c00720c */ /* 0x001fc80003f05070 */
[----:B------:R-:W-:Y:S02]  /*0be0*/  ISETP.NE.AND.EX P0, PT, R29, RZ, PT, P0 ;  /* 0x000000ff1d00720c */ /* 0x000fe40003f05300 */
[----:B------:R-:W0:Y:S01]  /*0bf0*/  LDC R24, c[0x0][0x600] ;  /* 0x00018000ff187b82 */ /* 0x000e220000000800 */
[-CC-:B-1----:R-:W-:Y:S02]  /*0c00*/  SHF.R.U64 R16, R12, R22.reuse, R9.reuse ;  /* 0x000000160c107219 */ /* 0x182fe40000001209 */
[----:B------:R-:W-:-:S05]  /*0c10*/  SHF.R.U32.HI R9, RZ, R22, R9 ;  /* 0x00000016ff097219 */ /* 0x000fca0000011609 */
[----:B------:R-:W1:Y:S01]  /*0c20*/  LDC R19, c[0x0][0x648] ;  /* 0x00019200ff137b82 */ /* 0x000e620000000800 */
[-CC-:B--2---:R-:W-:Y:S02]  /*0c30*/  SHF.R.U64 R22, R16, R18.reuse, R9.reuse ;  /* 0x0000001210167219 */ /* 0x184fe40000001209 */
[----:B------:R-:W-:-:S05]  /*0c40*/  SHF.R.U32.HI R9, RZ, R18, R9 ;  /* 0x00000012ff097219 */ /* 0x000fca0000011609 */
[----:B------:R-:W2:Y:S01]  /*0c50*/  LDC R21, c[0x0][0x638] ;  /* 0x00018e00ff157b82 */ /* 0x000ea20000000800 */
[-CC-:B---3--:R-:W-:Y:S02]  /*0c60*/  SHF.R.U64 R18, R22, R26.reuse, R9.reuse ;  /* 0x0000001a16127219 */ /* 0x188fe40000001209 */
[-C--:B------:R-:W-:Y:S02]  /*0c70*/  SHF.L.U32 R7, R7, R26.reuse, RZ ;  /* 0x0000001a07077219 */ /* 0x080fe400000006ff */
[----:B------:R-:W-:Y:S01]  /*0c80*/  SHF.R.U32.HI R9, RZ, R26, R9 ;  /* 0x0000001aff097219 */ /* 0x000fe20000011609 */
[----:B------:R-:W-:Y:S01]  /*0c90*/  IMAD.MOV.U32 R8, RZ, RZ, R18 ;  /* 0x000000ffff087224 */ /* 0x000fe200078e0012 */
[----:B------:R-:W-:Y:S01]  /*0ca0*/  LOP3.LUT R11, RZ, R7, RZ, 0x33, !PT ;  /* 0x00000007ff0b7212 */ /* 0x000fe200078e33ff */
[----:B------:R-:W3:Y:S01]  /*0cb0*/  LDC R25, c[0x0][0x610] ;  /* 0x00018400ff197b82 */ /* 0x000ee20000000800 */
[----:B------:R-:W-:Y:S05]  /*0cc0*/  @!P0 BRA `(.L_x_10) ;  /* 0x0000000000288947 */ /* 0x000fea0003800000 */
[----:B------:R-:W4:Y:S02]  /*0cd0*/  LDC R7, c[0x0][0x64c] ;  /* 0x00019300ff077b82 */ /* 0x000f240000000800 */
[----:B----4-:R-:W-:-:S05]  /*0ce0*/  IADD3 R7, P0, R18, R7, RZ ;  /* 0x0000000712077210 */ /* 0x010fca0007f1e0ff */
        /* <DEDUP_REMOVED lines=8> */
.L_x_10:
[----:B-1----:R-:W-:Y:S01]  /*0d70*/  SHF.R.U64 R9, R8, R19, R9 ;  /* 0x0000001308097219 */ /* 0x002fe20000001209 */
[----:B------:R-:W-:Y:S01]  /*0d80*/  IMAD.MOV.U32 R14, RZ, RZ, 0x1 ;  /* 0x00000001ff0e7424 */ /* 0x000fe200078e00ff */
[----:B------:R-:W-:Y:S01]  /*0d90*/  LOP3.LUT R8, R22, R11, RZ, 0xc0, !PT ;  /* 0x0000000b16087212 */ /* 0x000fe200078ec0ff */
[----:B0-----:R-:W-:Y:S01]  /*0da0*/  VIADD R11, R24, 0xffffffff ;  /* 0xffffffff180b7836 */ /* 0x001fe20000000000 */
[----:B------:R-:W-:Y:S01]  /*0db0*/  SHF.L.U32 R7, R23, R26, RZ ;  /* 0x0000001a17077219 */ /* 0x000fe200000006ff */
[----:B------:R-:W-:Y:S01]  /*0dc0*/  IMAD.MOV R12, RZ, RZ, -R9 ;  /* 0x000000ffff0c7224 */ /* 0x000fe200078e0a09 */
[----:B------:R-:W-:Y:S02]  /*0dd0*/  SEL R10, R10, R27, !P4 ;  /* 0x0000001b0a0a7207 */ /* 0x000fe40006000000 */
[----:B------:R-:W-:Y:S01]  /*0de0*/  LOP3.LUT R11, R16, R11, RZ, 0xc0, !PT ;  /* 0x0000000b100b7212 */ /* 0x000fe200078ec0ff */
[----:B------:R-:W-:Y:S02]  /*0df0*/  IMAD R9, R7, R9, R8 ;  /* 0x0000000907097224 */ /* 0x000fe400078e0208 */
[----:B--2---:R-:W-:-:S02]  /*0e00*/  IMAD R7, R12, R21, R18 ;  /* 0x000000150c077224 */ /* 0x004fc400078e0212 */
[----:B---3--:R-:W-:Y:S02]  /*0e10*/  IMAD R10, R9, R25, R10 ;  /* 0x00000019090a7224 */ /* 0x008fe400078e020a */
[----:B------:R-:W-:-:S05]  /*0e20*/  IMAD R7, R7, R24, R11 ;  /* 0x0000001807077224 */ /* 0x000fca00078e020b */
[----:B------:R-:W-:Y:S02]  /*0e30*/  SEL R15, R7, R10, !P4 ;  /* 0x0000000a070f7207 */ /* 0x000fe40006000000 */
[----:B------:R-:W-:-:S07]  /*0e40*/  SEL R71, R10, R7, !P4 ;  /* 0x000000070a477207 */ /* 0x000fce0006000000 */
.L_x_8:
[----:B------:R-:W-:-:S08]  /*0e50*/  NOP ;  /* 0x0000000000007918 */ /* 0x000fd00000000000 */
[----:B------:R-:W0:Y:S02]  /*0e60*/  USETMAXREG.TRY_ALLOC.CTAPOOL UP0, 0xe8 ;  /* 0x000000e8000079c8 */ /* 0x000e240008000600 */
[----:B0-----:R-:W-:-:S13]  /*0e70*/  PLOP3.LUT P0, PT, PT, PT, UP0, 0x80, 0x0 ;  /* 0x000000000000781c */ /* 0x001fda0003f0f008 */
[----:B------:R-:W-:Y:S05]  /*0e80*/  @!P0 BRA `(.L_x_8) ;  /* 0xfffffffc00f08947 */ /* 0x000fea000383ffff */
[----:B------:R-:W-:Y:S01]  /*0e90*/  ULDC.64 UR4, c[0x0][0x598] ;  /* 0x0001660000047ab9 */ /* 0x000fe20000000a00 */
[----:B------:R-:W-:Y:S01]  /*0ea0*/  ULDC.64 UR16, c[0x0][0x208] ;  /* 0x0000820000107ab9 */ /* 0x000fe20000000a00 */
[----:B------:R-:W-:-:S04]  /*0eb0*/  ISETP.NE.U32.AND P0, PT, RZ, UR4, PT ;  /* 0x00000004ff007c0c */ /* 0x000fc8000bf05070 */
[----:B------:R-:W-:-:S13]  /*0ec0*/  ISETP.NE.AND.EX P0, PT, RZ, UR5, PT, P0 ;  /* 0x00000005ff007c0c */ /* 0x000fda000bf05300 */
[----:B------:R-:W-:Y:S05]  /*0ed0*/  @!P0 BRA `(.L_x_11) ;  /* 0x00000000001c8947 */ /* 0x000fea0003800000 */
[----:B------:R-:W0:Y:S02]  /*0ee0*/  LDC.64 R8, c[0x0][0x598] ;  /* 0x00016600ff087b82 */ /* 0x000e240000000a00 */
[----:B0-----:R-:W2:Y:S02]  /*0ef0*/  LDG.E.64 R8, desc[UR16][R8.64] ;  /* 0x0000001008087981 */ /* 0x001ea4000c1e1b00 */
[----:B--2---:R-:W-:-:S04]  /*0f00*/  ISETP.NE.U32.AND P0, PT, R8, RZ, PT ;  /* 0x000000ff0800720c */ /* 0x004fc80003f05070 */
[----:B------:R-:W-:-:S13]  /*0f10*/  ISETP.NE.AND.EX P0, PT, R9, RZ, PT, P0 ;  /* 0x000000ff0900720c */ /* 0x000fda0003f05300 */
[----:B------:R-:W-:Y:S05]  /*0f20*/  @!P0 BRA `(.L_x_11) ;  /* 0x0000000000088947 */ /* 0x000fea0003800000 */
[----:B------:R0:W5:Y:S01]  /*0f30*/  LD.E R7, desc[UR16][R8.64] ;  /* 0x0000001008077980 */ /* 0x000162000c101900 */
[----:B------:R-:W-:Y:S05]  /*0f40*/  BRA `(.L_x_12) ;  /* 0x0000000000207947 */ /* 0x000fea0003800000 */
.L_x_11:
[----:B------:R-:W-:Y:S02]  /*0f50*/  ULDC.64 UR4, c[0x0][0x588] ;  /* 0x0001620000047ab9 */ /* 0x000fe40000000a00 */
[----:B------:R-:W-:-:S04]  /*0f60*/  ISETP.NE.U32.AND P0, PT, RZ, UR4, PT ;  /* 0x00000004ff007c0c */ /* 0x000fc8000bf05070 */
[----:B------:R-:W-:-:S13]  /*0f70*/  ISETP.NE.AND.EX P0, PT, RZ, UR5, PT, P0 ;  /* 0x00000005ff007c0c */ /* 0x000fda000bf05300 */
[----:B------:R-:W-:Y:S05]  /*0f80*/  @!P0 BRA `(.L_x_13) ;  /* 0x00000000000c8947 */ /* 0x000fea0003800000 */
[----:B------:R-:W0:Y:S02]  /*0f90*/  LDC.64 R8, c[0x0][0x588] ;  /* 0x00016200ff087b82 */ /* 0x000e240000000a00 */
[----:B0-----:R1:W5:Y:S01]  /*0fa0*/  LDG.E R7, desc[UR16][R8.64] ;  /* 0x0000001008077981 */ /* 0x001362000c1e1900 */
[----:B------:R-:W-:Y:S05]  /*0fb0*/  BRA `(.L_x_12) ;  /* 0x0000000000047947 */ /* 0x000fea0003800000 */
.L_x_13:
[----:B------:R-:W2:Y:S02]  /*0fc0*/  LDC R7, c[0x0][0x580] ;  /* 0x00016000ff077b82 */ /* 0x000ea40000000800 */
.L_x_12:
[----:B------:R-:W-:Y:S02]  /*0fd0*/  ULDC.64 UR4, c[0x0][0x5a0] ;  /* 0x0001680000047ab9 */ /* 0x000fe40000000a00 */
[----:B------:R-:W-:-:S04]  /*0fe0*/  ISETP.NE.U32.AND P0, PT, RZ, UR4, PT ;  /* 0x00000004ff007c0c */ /* 0x000fc8000bf05070 */
[----:B------:R-:W-:-:S13]  /*0ff0*/  ISETP.NE.AND.EX P0, PT, RZ, UR5, PT, P0 ;  /* 0x00000005ff007c0c */ /* 0x000fda000bf05300 */
[----:B------:R-:W-:Y:S05]  /*1000*/  @!P0 BRA `(.L_x_14) ;  /* 0x00000000001c8947 */ /* 0x000fea0003800000 */
[----:B01----:R-:W0:Y:S02]  /*1010*/  LDC.64 R8, c[0x0][0x5a0] ;  /* 0x00016800ff087b82 */ /* 0x003e240000000a00 */
[----:B0-----:R-:W3:Y:S02]  /*1020*/  LDG.E.64 R8, desc[UR16][R8.64] ;  /* 0x0000001008087981 */ /* 0x001ee4000c1e1b00 */
[----:B---3--:R-:W-:-:S04]  /*1030*/  ISETP.NE.U32.AND P0, PT, R8, RZ, PT ;  /* 0x000000ff0800720c */ /* 0x008fc80003f05070 */
[----:B------:R-:W-:-:S13]  /*1040*/  ISETP.NE.AND.EX P0, PT, R9, RZ, PT, P0 ;  /* 0x000000ff0900720c */ /* 0x000fda0003f05300 */
[----:B------:R-:W-:Y:S05]  /*1050*/  @!P0 BRA `(.L_x_14) ;  /* 0x0000000000088947 */ /* 0x000fea0003800000 */
[----:B------:R0:W5:Y:S01]  /*1060*/  LD.E R12, desc[UR16][R8.64] ;  /* 0x00000010080c7980 */ /* 0x000162000c101900 */
[----:B------:R-:W-:Y:S05]  /*1070*/  BRA `(.L_x_15) ;  /* 0x0000000000207947 */ /* 0x000fea0003800000 */
.L_x_14:
[----:B------:R-:W-:Y:S02]  /*1080*/  ULDC.64 UR4, c[0x0][0x590] ;  /* 0x0001640000047ab9 */ /* 0x000fe40000000a00 */
[----:B------:R-:W-:-:S04]  /*1090*/  ISETP.NE.U32.AND P0, PT, RZ, UR4, PT ;  /* 0x00000004ff007c0c */ /* 0x000fc8000bf05070 */
[----:B------:R-:W-:-:S13]  /*10a0*/  ISETP.NE.AND.EX P0, PT, RZ, UR5, PT, P0 ;  /* 0x00000005ff007c0c */ /* 0x000fda000bf05300 */
[----:B------:R-:W-:Y:S05]  /*10b0*/  @!P0 BRA `(.L_x_16) ;  /* 0x00000000000c8947 */ /* 0x000fea0003800000 */
[----:B------:R-:W3:Y:S02]  /*10c0*/  LDC.64 R12, c[0x0][0x590] ;  /* 0x00016400ff0c7b82 */ /* 0x000ee40000000a00 */
[----:B---3--:R3:W5:Y:S01]  /*10d0*/  LDG.E R12, desc[UR16][R12.64] ;  /* 0x000000100c0c7981 */ /* 0x008762000c1e1900 */
[----:B------:R-:W-:Y:S05]  /*10e0*/  BRA `(.L_x_15) ;  /* 0x0000000000047947 */ /* 0x000fea0003800000 */
.L_x_16:
[----:B------:R-:W4:Y:S02]  /*10f0*/  LDC R12, c[0x0][0x584] ;  /* 0x00016100ff0c7b82 */ /* 0x000f240000000800 */
.L_x_15:
[----:B------:R-:W-:-:S13]  /*1100*/  LOP3.LUT P0, RZ, R14, 0xff, RZ, 0xc0, !PT ;  /* 0x000000ff0eff7812 */ /* 0x000fda000780c0ff */
[----:B------:R-:W-:Y:S05]  /*1110*/  @!P0 EXIT ;  /* 0x000000000000894d */ /* 0x000fea0003800000 */
[----:B------:R-:W-:Y:S01]  /*1120*/  ULDC UR4, c[0x0][0x28c] ;  /* 0x0000a30000047ab9 */ /* 0x000fe20000000800 */
[----:B------:R-:W-:Y:S01]  /*1130*/  LOP3.LUT R81, R2, 0x1, RZ, 0xfc, !PT ;  /* 0x0000000102517812 */ /* 0x000fe200078efcff */
[----:B------:R-:W-:-:S04]  /*1140*/  UIADD3 UR4, UR4, 0x3f, URZ ;  /* 0x0000003f04047890 */ /* 0x000fc8000fffe03f */
[----:B------:R-:W-:-:S04]  /*1150*/  USHF.R.S32.HI UR5, URZ, 0x1f, UR4 ;  /* 0x0000001f3f057899 */ /* 0x000fc80008011404 */
[----:B------:R-:W-:-:S03]  /*1160*/  ULEA.HI UR5, UR5, UR4, URZ, 0x6 ;  /* 0x0000000405057291 */ /* 0x000fc6000f8f303f */
[----:B------:R-:W-:Y:S01]  /*1170*/  UMOV UR4, URZ ;  /* 0x0000003f00047c82 */ /* 0x000fe20008000000 */
[----:B------:R-:W-:-:S03]  /*1180*/  USHF.R.S32.HI UR9, URZ, 0x6, UR5 ;  /* 0x000000063f097899 */ /* 0x000fc60008011405 */
[----:B------:R-:W-:-:S09]  /*1190*/  UMOV UR5, URZ ;  /* 0x0000003f00057c82 */ /* 0x000fd20008000000 */
.L_x_107:
[----:B01----:R-:W-:Y:S01]  /*11a0*/  LOP3.LUT R8, R0, 0x80, RZ, 0xc0, !PT ;  /* 0x0000008000087812 */ /* 0x003fe200078ec0ff */
[----:B------:R-:W0:Y:S01]  /*11b0*/  S2UR UR13, SR_CgaCtaId ;  /* 0x00000000000d79c3 */ /* 0x000e220000008800 */
[----:B------:R-:W-:Y:S01]  /*11c0*/  UMOV UR12, 0x400 ;  /* 0x00000400000c7882 */ /* 0x000fe20000000000 */
[----:B------:R-:W-:Y:S01]  /*11d0*/  UMOV UR6, URZ ;  /* 0x0000003f00067c82 */ /* 0x000fe20008000000 */
[----:B------:R-:W-:Y:S01]  /*11e0*/  SHF.R.U32.HI R8, RZ, 0x7, R8 ;  /* 0x00000007ff087819 */ /* 0x000fe20000011608 */
[----:B------:R-:W-:Y:S01]  /*11f0*/  UMOV UR7, URZ ;  /* 0x0000003f00077c82 */ /* 0x000fe20008000000 */
[----:B------:R-:W-:Y:S01]  /*1200*/  UMOV UR18, UR5 ;  /* 0x0000000500127c82 */ /* 0x000fe20008000000 */
[----:B------:R-:W-:Y:S01]  /*1210*/  CS2R R16, SRZ ;  /* 0x0000000000107805 */ /* 0x000fe2000001ff00 */
[----:B---3--:R-:W-:Y:S01]  /*1220*/  IMAD.MOV.U32 R13, RZ, RZ, RZ ;  /* 0x000000ffff0d7224 */ /* 0x008fe200078e00ff */
[----:B------:R-:W1:Y:S01]  /*1230*/  LDC R9, c[0x0][0x28c] ;  /* 0x0000a300ff097b82 */ /* 0x000e620000000800 */
[----:B------:R-:W3:Y:S01]  /*1240*/  SHFL.IDX PT, R8, R8, RZ, 0x1f ;  /* 0x00001fff08087589 */ /* 0x000ee200000e0000 */
[----:B------:R-:W-:-:S02]  /*1250*/  CS2R R18, SRZ ;  /* 0x0000000000127805 */ /* 0x000fc4000001ff00 */
[----:B------:R-:W-:Y:S02]  /*1260*/  CS2R R20, SRZ ;  /* 0x0000000000147805 */ /* 0x000fe4000001ff00 */
[----:B------:R-:W-:Y:S02]  /*1270*/  CS2R R22, SRZ ;  /* 0x0000000000167805 */ /* 0x000fe4000001ff00 */
[----:B------:R-:W-:Y:S02]  /*1280*/  CS2R R56, SRZ ;  /* 0x0000000000387805 */ /* 0x000fe4000001ff00 */
[----:B------:R-:W-:Y:S02]  /*1290*/  CS2R R58, SRZ ;  /* 0x00000000003a7805 */ /* 0x000fe4000001ff00 */
[----:B------:R-:W-:Y:S02]  /*12a0*/  CS2R R60, SRZ ;  /* 0x00000000003c7805 */ /* 0x000fe4000001ff00 */
[----:B------:R-:W-:-:S02]  /*12b0*/  CS2R R62, SRZ ;  /* 0x00000000003e7805 */ /* 0x000fc4000001ff00 */
[----:B------:R-:W-:Y:S02]  /*12c0*/  CS2R R64, SRZ ;  /* 0x0000000000407805 */ /* 0x000fe4000001ff00 */
[----:B------:R-:W-:Y:S02]  /*12d0*/  CS2R R66, SRZ ;  /* 0x0000000000427805 */ /* 0x000fe4000001ff00 */
[----:B------:R-:W-:Y:S01]  /*12e0*/  CS2R R68, SRZ ;  /* 0x0000000000447805 */ /* 0x000fe2000001ff00 */
[----:B------:R-:W-:Y:S01]  /*12f0*/  IMAD.MOV.U32 R70, RZ, RZ, RZ ;  /* 0x000000ffff467224 */ /* 0x000fe200078e00ff */
[----:B------:R-:W-:Y:S01]  /*1300*/  CS2R R74, SRZ ;  /* 0x00000000004a7805 */ /* 0x000fe2000001ff00 */
[----:B------:R-:W-:Y:S01]  /*1310*/  IMAD.MOV.U32 R72, RZ, RZ, RZ ;  /* 0x000000ffff487224 */ /* 0x000fe200078e00ff */
[----:B------:R-:W-:Y:S02]  /*1320*/  CS2R R76, SRZ ;  /* 0x00000000004c7805 */ /* 0x000fe4000001ff00 */
[----:B------:R-:W-:Y:S01]  /*1330*/  CS2R R78, SRZ ;  /* 0x00000000004e7805 */ /* 0x000fe2000001ff00 */
[----:B------:R-:W-:Y:S01]  /*1340*/  IMAD.MOV.U32 R80, RZ, RZ, RZ ;  /* 0x000000ffff507224 */ /* 0x000fe200078e00ff */
[----:B----4-:R-:W-:Y:S01]  /*1350*/  CS2R R24, SRZ ;  /* 0x0000000000187805 */ /* 0x010fe2000001ff00 */
[----:B------:R-:W-:Y:S01]  /*1360*/  IMAD.U32 R14, RZ, RZ, UR4 ;  /* 0x00000004ff0e7e24 */ /* 0x000fe2000f8e00ff */
[----:B------:R-:W-:-:S02]  /*1370*/  CS2R R26, SRZ ;  /* 0x00000000001a7805 */ /* 0x000fc4000001ff00 */
[----:B------:R-:W-:Y:S02]  /*1380*/  CS2R R28, SRZ ;  /* 0x00000000001c7805 */ /* 0x000fe4000001ff00 */
[----:B------:R-:W-:Y:S02]  /*1390*/  CS2R R30, SRZ ;  /* 0x00000000001e7805 */ /* 0x000fe4000001ff00 */
[----:B------:R-:W-:Y:S02]  /*13a0*/  CS2R R32, SRZ ;  /* 0x0000000000207805 */ /* 0x000fe4000001ff00 */
[----:B-1----:R-:W-:Y:S02]  /*13b0*/  ISETP.GE.AND P0, PT, R9, 0x1, PT ;  /* 0x000000010900780c */ /* 0x002fe40003f06270 */
[----:B------:R-:W-:Y:S02]  /*13c0*/  CS2R R34, SRZ ;  /* 0x0000000000227805 */ /* 0x000fe4000001ff00 */
[----:B---3--:R-:W-:-:S02]  /*13d0*/  R2UR UR8, R8 ;  /* 0x00000000080872ca */ /* 0x008fc400000e0000 */
        /* <DEDUP_REMOVED lines=8> */
[----:B------:R-:W-:Y:S02]  /*1460*/  CS2R R52, SRZ ;  /* 0x0000000000347805 */ /* 0x000fe4000001ff00 */
[----:B------:R-:W-:Y:S01]  /*1470*/  CS2R R54, SRZ ;  /* 0x0000000000367805 */ /* 0x000fe2000001ff00 */
[----:B------:R-:W-:-:S04]  /*1480*/  ULEA.HI UR10, UR8, UR8, URZ, 0x1 ;  /* 0x00000008080a7291 */ /* 0x000fc8000f8f083f */
[----:B------:R-:W-:Y:S02]  /*1490*/  ULOP3.LUT UR11, UR10, 0xffffe, URZ, 0xc0, !UPT ;  /* 0x000ffffe0a0b7892 */ /* 0x000fe4000f8ec03f */
[----:B0-----:R-:W-:Y:S02]  /*14a0*/  ULEA UR10, UR13, UR12, 0x18 ;  /* 0x0000000c0d0a7291 */ /* 0x001fe4000f8ec03f */
[----:B------:R-:W-:-:S03]  /*14b0*/  UIADD3 UR11, UR8, -UR11, URZ ;  /* 0x8000000b080b7290 */ /* 0x000fc6000fffe03f */
[----:B------:R-:W-:Y:S01]  /*14c0*/  UMOV UR8, URZ ;  /* 0x0000003f00087c82 */ /* 0x000fe20008000000 */
[----:B------:R-:W-:-:S04]  /*14d0*/  ULEA UR11, UR11, UR10, 0xc ;  /* 0x0000000a0b0b7291 */ /* 0x000fc8000f8e603f */
[----:B------:R-:W-:-:S04]  /*14e0*/  UIADD3 UR11, UR11, 0x100, URZ ;  /* 0x000001000b0b7890 */ /* 0x000fc8000fffe03f */
[----:B------:R-:W-:-:S04]  /*14f0*/  USHF.R.U32.HI UR11, URZ, 0x4, UR11 ;  /* 0x000000043f0b7899 */ /* 0x000fc8000801160b */
[----:B------:R-:W-:Y:S01]  /*1500*/  ULOP3.LUT UR11, UR11, 0x3fff, URZ, 0xc0, !UPT ;  /* 0x00003fff0b0b7892 */ /* 0x000fe2000f8ec03f */
[----:B------:R-:W-:Y:S11]  /*1510*/  @!P0 BRA `(.L_x_17) ;  /* 0x0000000400748947 */ /* 0x000ff60003800000 */
[----:B------:R-:W-:-:S13]  /*1520*/  ISETP.NE.AND P1, PT, R81, 0x3, PT ;  /* 0x000000035100780c */ /* 0x000fda0003f25270 */
[----:B------:R-:W-:Y:S05]  /*1530*/  @!P1 BRA `(.L_x_18) ;  /* 0x0000000000049947 */ /* 0x000fea0003800000 */
[----:B------:R-:W-:Y:S01]  /*1540*/  BPT.TRAP 0x1 ;  /* 0x000000040000795c */ /* 0x000fe20000300000 */
.L_x_18:
[----:B------:R-:W-:Y:S01]  /*1550*/  ULEA UR6, UR5, UR10, 0x3 ;  /* 0x0000000a05067291 */ /* 0x000fe2000f8e183f */
[----:B------:R-:W-:-:S05]  /*1560*/  IMAD.U32 R8, RZ, RZ, UR4 ;  /* 0x00000004ff087e24 */ /* 0x000fca000f8e00ff */
[----:B------:R-:W-:-:S04]  /*1570*/  SHF.L.U32 R8, R8, 0x1f, RZ ;  /* 0x0000001f08087819 */ /* 0x000fc800000006ff */
[----:B------:R0:W1:Y:S01]  /*1580*/  SYNCS.PHASECHK.TRANS64.TRYWAIT P0, [UR6], R8 ;  /* 0x00000008ff0075a7 */ /* 0x0000620008000146 */
[----:B------:R-:W-:Y:S05]  /*1590*/  @!P1 BRA `(.L_x_19) ;  /* 0x0000000000049947 */ /* 0x000fea0003800000 */
[----:B------:R-:W-:Y:S01]  /*15a0*/  BPT.TRAP 0x1 ;  /* 0x000000040000795c */ /* 0x000fe20000300000 */
.L_x_19:
[----:B-1----:R-:W-:Y:S05]  /*15b0*/  @P0 BRA `(.L_x_20) ;  /* 0x0000000000080947 */ /* 0x002fea0003800000 */
[----:B------:R-:W1:Y:S02]  /*15c0*/  SYNCS.PHASECHK.TRANS64.TRYWAIT P0, [UR6], R8 ;  /* 0x00000008ff0075a7 */ /* 0x000e640008000146 */
[----:B-1----:R-:W-:Y:S05]  /*15d0*/  @!P0 BRA `(.L_x_21) ;  /* 0x0000005400048947 */ /* 0x002fea0003800000 */
.L_x_20:
[----:B------:R-:W-:Y:S01]  /*15e0*/  UIADD3 UR6, UR10, 0x6100, URZ ;  /* 0x000061000a067890 */ /* 0x000fe2000fffe03f */
[----:B------:R-:W-:Y:S01]  /*15f0*/  WARPGROUP.ARRIVE ;  /* 0x00000000000079c5 */ /* 0x000fe20000000000 */
[----:B------:R-:W-:Y:S01]  /*1600*/  ULOP3.LUT UR12, UR11, 0x10000, URZ, 0xfc, !UPT ;  /* 0x000100000b0c7892 */ /* 0x000fe2000f8efc3f */
[----:B------:R-:W-:Y:S01]  /*1610*/  CS2R R16, SRZ ;  /* 0x0000000000107805 */ /* 0x000fe2000001ff00 */
[----:B------:R-:W-:Y:S01]  /*1620*/  USHF.R.U32.HI UR6, URZ, 0x4, UR6 ;  /* 0x000000043f067899 */ /* 0x000fe20008011606 */
[----:B------:R-:W-:Y:S01]  /*1630*/  IMAD.MOV.U32 R13, RZ, RZ, RZ ;  /* 0x000000ffff0d7224 */ /* 0x000fe200078e00ff */
[----:B------:R-:W-:Y:S01]  /*1640*/  ULEA UR12, UR5, UR12, 0x9 ;  /* 0x0000000c050c7291 */ /* 0x000fe2000f8e483f */
[----:B------:R-:W-:Y:S01]  /*1650*/  CS2R R18, SRZ ;  /* 0x0000000000127805 */ /* 0x000fe2000001ff00 */
[----:B------:R-:W-:Y:S01]  /*1660*/  ULOP3.LUT UR6, UR6, 0x3fff, URZ, 0xc0, !UPT ;  /* 0x00003fff06067892 */ /* 0x000fe2000f8ec03f */
[----:B------:R-:W-:Y:S01]  /*1670*/  CS2R R20, SRZ ;  /* 0x0000000000147805 */ /* 0x000fe2000001ff00 */
[----:B------:R-:W-:Y:S01]  /*1680*/  UMOV UR13, 0x80000020 ;  /* 0x80000020000d7882 */ /* 0x000fe20000000000 */
[----:B------:R-:W-:Y:S01]  /*1690*/  UMOV UR15, 0x80000020 ;  /* 0x80000020000f7882 */ /* 0x000fe20000000000 */
[----:B------:R-:W-:Y:S01]  /*16a0*/  ULOP3.LUT UR6, UR6, 0x10000, URZ, 0xfc, !UPT ;  /* 0x0001000006067892 */ /* 0x000fe2000f8efc3f */
[----:B------:R-:W-:Y:S01]  /*16b0*/  CS2R R22, SRZ ;  /* 0x0000000000167805 */ /* 0x000fe2000001ff00 */
[----:B------:R-:W-:Y:S01]  /*16c0*/  ULDC UR7, c[0x0][0x50c] ;  /* 0x0001430000077ab9 */ /* 0x000fe20000000800 */
[----:B------:R-:W-:Y:S01]  /*16d0*/  CS2R R56, SRZ ;  /* 0x0000000000387805 */ /* 0x000fe2000001ff00 */
[----:B------:R-:W-:Y:S01]  /*16e0*/  ULEA UR14, UR5, UR6, 0x8 ;  /* 0x00000006050e7291 */ /* 0x000fe2000f8e403f */
[----:B------:R-:W-:Y:S01]  /*16f0*/  CS2R R58, SRZ ;  /* 0x00000000003a7805 */ /* 0x000fe2000001ff00 */
[----:B------:R-:W-:Y:S01]  /*1700*/  UISETP.NE.AND UP0, UPT, UR7, 0x2, UPT ;  /* 0x000000020700788c */ /* 0x000fe2000bf05270 */
[----:B------:R-:W-:Y:S01]  /*1710*/  CS2R R60, SRZ ;  /* 0x00000000003c7805 */ /* 0x000fe2000001ff00 */
[----:B------:R-:W-:Y:S01]  /*1720*/  UMOV UR6, 0x2 ;  /* 0x0000000200067882 */ /* 0x000fe20000000000 */
[----:B------:R-:W-:Y:S01]  /*1730*/  CS2R R62, SRZ ;  /* 0x00000000003e7805 */ /* 0x000fe2000001ff00 */
[----:B------:R-:W-:Y:S01]  /*1740*/  USEL UR7, URZ, 0x1, UP0 ;  /* 0x000000013f077887 */ /* 0x000fe20008000000 */
[----:B------:R-:W-:-:S02]  /*1750*/  CS2R R64, SRZ ;  /* 0x0000000000407805 */ /* 0x000fc4000001ff00 */
[----:B------:R-:W-:Y:S01]  /*1760*/  CS2R R66, SRZ ;  /* 0x0000000000427805 */ /* 0x000fe2000001ff00 */
[----:B------:R-:W-:Y:S01]  /*1770*/  QGMMA.64x64x32.F32.E5M2.E5M2 R24, gdesc[UR12], RZ, !UPT ;  /* 0x00e000000c1879f3 */ /* 0x000fe2000c7038ff */
[----:B------:R-:W-:Y:S01]  /*1780*/  UIADD3 UR12, UR12, 0x2, URZ ;  /* 0x000000020c0c7890 */ /* 0x000fe2000fffe03f */
[----:B------:R-:W-:Y:S02]  /*1790*/  CS2R R68, SRZ ;  /* 0x0000000000447805 */ /* 0x000fe4000001ff00 */
[----:B------:R-:W-:Y:S01]  /*17a0*/  ISETP.NE.AND P0, PT, RZ, UR7, PT ;  /* 0x00000007ff007c0c */ /* 0x000fe2000bf05270 */
[----:B------:R-:W-:Y:S01]  /*17b0*/  UIADD3 UR14, UR14, 0x2, URZ ;  /* 0x000000020e0e7890 */ /* 0x000fe2000fffe03f */
[----:B------:R-:W-:Y:S01]  /*17c0*/  IMAD.MOV.U32 R70, RZ, RZ, RZ ;  /* 0x000000ffff467224 */ /* 0x000fe200078e00ff */
[----:B------:R-:W-:Y:S01]  /*17d0*/  UMOV UR13, 0x80000020 ;  /* 0x80000020000d7882 */ /* 0x000fe20000000000 */
[----:B------:R-:W-:Y:S01]  /*17e0*/  UMOV UR15, 0x80000020 ;  /* 0x80000020000f7882 */ /* 0x000fe20000000000 */
[----:B------:R-:W-:Y:S01]  /*17f0*/  IMAD.MOV.U32 R72, RZ, RZ, RZ ;  /* 0x000000ffff487224 */ /* 0x000fe200078e00ff */
[----:B------:R-:W-:-:S02]  /*1800*/  CS2R R74, SRZ ;  /* 0x00000000004a7805 */ /* 0x000fc4000001ff00 */
[----:B------:R-:W-:Y:S02]  /*1810*/  CS2R R76, SRZ ;  /* 0x00000000004c7805 */ /* 0x000fe4000001ff00 */
[----:B------:R-:W-:Y:S01]  /*1820*/  CS2R R78, SRZ ;  /* 0x00000000004e7805 */ /* 0x000fe2000001ff00 */
[----:B------:R-:W-:Y:S01]  /*1830*/  IMAD.MOV.U32 R80, RZ, RZ, RZ ;  /* 0x000000ffff507224 */ /* 0x000fe200078e00ff */
[----:B------:R-:W-:Y:S01]  /*1840*/  QGMMA.64x64x32.F32.E5M2.E5M2 R24, gdesc[UR12], R24, gsb0 ;  /* 0x00e000000c1879f3 */ /* 0x000fe20008003818 */
[----:B------:R-:W-:Y:S05]  /*1850*/  @!P0 BRA `(.L_x_22) ;  /* 0x0000000000888947 */ /* 0x000fea0003800000 */
[----:B------:R-:W-:Y:S02]  /*1860*/  WARPGROUP.DEPBAR.LE gsb0, 0x0 ;  /* 0x00008000000079c5 */ /* 0x000fe40000010000 */
[----:B------:R-:W-:-:S01]  /*1870*/  FADD R79, RZ, R24 ;  /* 0x00000018ff4f7221 */ /* 0x000fc20000000000 */
[----:B------:R-:W-:Y:S01]  /*1880*/  FADD R80, RZ, R25 ;  /* 0x00000019ff507221 */ /* 0x000fe20000000000 */
        /* <DEDUP_REMOVED lines=30> */
[----:B------:R-:W-:-:S06]  /*1a70*/  UMOV UR6, URZ ;  /* 0x0000003f00067c82 */ /* 0x000fcc0008000000 */
.L_x_22:
[----:B------:R-:W-:-:S04]  /*1a80*/  UIADD3 UR18, UR5, 0x1, URZ ;  /* 0x0000000105127890 */ /* 0x000fc8000fffe03f */
[----:B------:R-:W-:-:S04]  /*1a90*/  UISETP.NE.AND UP0, UPT, UR18, 0x3, UPT ;  /* 0x000000031200788c */ /* 0x000fc8000bf05270 */
[----:B------:R-:W-:Y:S02]  /*1aa0*/  USEL UR8, URZ, 0x1, UP0 ;  /* 0x000000013f087887 */ /* 0x000fe40008000000 */
[----:B------:R-:W-:Y:S02]  /*1ab0*/  USEL UR18, UR18, URZ, UP0 ;  /* 0x0000003f12127287 */ /* 0x000fe40008000000 */
[----:B------:R-:W-:-:S06]  /*1ac0*/  ULOP3.LUT UR8, UR4, UR8, URZ, 0x3c, !UPT ;  /* 0x0000000804087292 */ /* 0x000fcc000f8e3c3f */
[----:B------:R-:W-:Y:S01]  /*1ad0*/  IMAD.U32 R14, RZ, RZ, UR8 ;  /* 0x00000008ff0e7e24 */ /* 0x000fe2000f8e00ff */
[----:B------:R-:W-:-:S06]  /*1ae0*/  UMOV UR8, 0x1 ;  /* 0x0000000100087882 */ /* 0x000fcc0000000000 */
.L_x_17:
[----:B------:R-:W-:-:S04]  /*1af0*/  UISETP.LT.AND UP0, UPT, UR9, 0x1, UPT ;  /* 0x000000010900788c */ /* 0x000fc8000bf01270 */
[----:B------:R-:W-:-:S04]  /*1b00*/  USEL UR12, UR9, 0x1, UP0 ;  /* 0x00000001090c7887 */ /* 0x000fc80008000000 */
[----:B------:R-:W-:-:S04]  /*1b10*/  UIADD3 UR12, UR9, -UR12, URZ ;  /* 0x8000000c090c7290 */ /* 0x000fc8000fffe03f */
[----:B------:R-:W-:-:S06]  /*1b20*/  UISETP.GE.AND UP0, UPT, UR12, 0x1, UPT ;  /* 0x000000010c00788c */ /* 0x000fcc000bf06270 */
[----:B------:R-:W-:-:S13]  /*1b30*/  PLOP3.LUT P0, PT, PT, PT, UP0, 0x80, 0x0 ;  /* 0x000000000000781c */ /* 0x000fda0003f0f008 */
[----:B------:R-:W-:Y:S05]  /*1b40*/  @!P0 BRA `(.L_x_23) ;  /* 0x0000000400888947 */ /* 0x000fea0003800000 */
[----:B01----:R-:W-:Y:S01]  /*1b50*/  IMAD.U32 R8, RZ, RZ, UR12 ;  /* 0x0000000cff087e24 */ /* 0x003fe2000f8e00ff */
[----:B------:R-:W-:Y:S01]  /*1b60*/  ULDC UR19, c[0x0][0x50c] ;  /* 0x0001430000137ab9 */ /* 0x000fe20000000800 */
[----:B------:R-:W-:-:S07]  /*1b70*/  IMAD.U32 R9, RZ, RZ, UR5 ;  /* 0x00000005ff097e24 */ /* 0x000fce000f8e00ff */
.L_x_31:
[----:B------:R-:W-:-:S13]  /*1b80*/  ISETP.NE.AND P1, PT, R81, 0x3, PT ;  /* 0x000000035100780c */ /* 0x000fda0003f25270 */
[----:B------:R-:W-:Y:S05]  /*1b90*/  @!P1 BRA `(.L_x_24) ;  /* 0x0000000000049947 */ /* 0x000fea0003800000 */
[----:B------:R-:W-:Y:S01]  /*1ba0*/  BPT.TRAP 0x1 ;  /* 0x000000040000795c */ /* 0x000fe20000300000 */
.L_x_24:
[----:B------:R-:W0:Y:S01]  /*1bb0*/  S2UR UR12, SR_CgaCtaId ;  /* 0x00000000000c79c3 */ /* 0x000e220000008800 */
[----:B------:R-:W-:Y:S01]  /*1bc0*/  UMOV UR10, 0x400 ;  /* 0x00000400000a7882 */ /* 0x000fe20000000000 */
[----:B------:R-:W-:Y:S01]  /*1bd0*/  SHF.L.U32 R10, R14, 0x1f, RZ ;  /* 0x0000001f0e0a7819 */ /* 0x000fe200000006ff */
[----:B0-----:R-:W-:-:S04]  /*1be0*/  ULEA UR10, UR12, UR10, 0x18 ;  /* 0x0000000a0c0a7291 */ /* 0x001fc8000f8ec03f */
[----:B------:R-:W-:-:S09]  /*1bf0*/  ULEA UR12, UR18, UR10, 0x3 ;  /* 0x0000000a120c7291 */ /* 0x000fd2000f8e183f */
[----:B------:R0:W1:Y:S01]  /*1c00*/  SYNCS.PHASECHK.TRANS64.TRYWAIT P0, [UR12], R10 ;  /* 0x0000000aff0075a7 */ /* 0x000062000800014c */
[----:B------:R-:W-:Y:S05]  /*1c10*/  @!P1 BRA `(.L_x_25) ;  /* 0x0000000000049947 */ /* 0x000fea0003800000 */
[----:B------:R-:W-:Y:S01]  /*1c20*/  BPT.TRAP 0x1 ;  /* 0x000000040000795c */ /* 0x000fe20000300000 */
.L_x_25:
[----:B-1----:R-:W-:Y:S05]  /*1c30*/  @P0 BRA `(.L_x_26) ;  /* 0x0000000000080947 */ /* 0x002fea0003800000 */
[----:B------:R-:W1:Y:S02]  /*1c40*/  SYNCS.PHASECHK.TRANS64.TRYWAIT P0, [UR12], R10 ;  /* 0x0000000aff0075a7 */ /* 0x000e64000800014c */
[----:B-1----:R-:W-:Y:S05]  /*1c50*/  @!P0 BRA `(.L_x_27) ;  /* 0x0000004c007c8947 */ /* 0x002fea0003800000 */
.L_x_26:
[----:B------:R-:W-:Y:S01]  /*1c60*/  UIADD3 UR12, UR10, 0x6100, URZ ;  /* 0x000061000a0c7890 */ /* 0x000fe2000fffe03f */
[----:B------:R-:W-:Y:S01]  /*1c70*/  WARPGROUP.ARRIVE ;  /* 0x00000000000079c5 */ /* 0x000fe20000000000 */
[----:B------:R-:W-:Y:S02]  /*1c80*/  UISETP.NE.AND UP0, UPT, UR7, URZ, UPT ;  /* 0x0000003f0700728c */ /* 0x000fe4000bf05270 */
[----:B------:R-:W-:Y:S02]  /*1c90*/  USHF.R.U32.HI UR12, URZ, 0x4, UR12 ;  /* 0x000000043f0c7899 */ /* 0x000fe4000801160c */
[----:B------:R-:W-:Y:S02]  /*1ca0*/  USEL UR8, UR8, URZ, !UP0 ;  /* 0x0000003f08087287 */ /* 0x000fe4000c000000 */
[----:B------:R-:W-:Y:S02]  /*1cb0*/  ULOP3.LUT UR7, UR12, 0x3fff, URZ, 0xc0, !UPT ;  /* 0x00003fff0c077892 */ /* 0x000fe4000f8ec03f */
[----:B------:R-:W-:-:S02]  /*1cc0*/  ULOP3.LUT UR12, UR11, 0x10000, URZ, 0xfc, !UPT ;  /* 0x000100000b0c7892 */ /* 0x000fc4000f8efc3f */
[----:B------:R-:W-:Y:S02]  /*1cd0*/  ULOP3.LUT UR7, UR7, 0x10000, URZ, 0xfc, !UPT ;  /* 0x0001000007077892 */ /* 0x000fe4000f8efc3f */
[----:B------:R-:W-:Y:S02]  /*1ce0*/  UISETP.NE.U32.AND UP0, UPT, UR8, URZ, UPT ;  /* 0x0000003f0800728c */ /* 0x000fe4000bf05070 */
[----:B------:R-:W-:Y:S02]  /*1cf0*/  ULEA UR12, UR18, UR12, 0x9 ;  /* 0x0000000c120c7291 */ /* 0x000fe4000f8e483f */
[----:B------:R-:W-:Y:S01]  /*1d00*/  ULEA UR14, UR18, UR7, 0x8 ;  /* 0x00000007120e7291 */ /* 0x000fe2000f8e403f */
[----:B------:R-:W-:Y:S01]  /*1d10*/  UMOV UR13, 0x80000020 ;  /* 0x80000020000d7882 */ /* 0x000fe20000000000 */
[----:B------:R-:W-:Y:S01]  /*1d20*/  UMOV UR15, 0x80000020 ;  /* 0x80000020000f7882 */ /* 0x000fe20000000000 */
[----:B------:R-:W-:-:S06]  /*1d30*/  UIADD3 UR6, UR6, 0x2, URZ ;  /* 0x0000000206067890 */ /* 0x000fcc000fffe03f */
[----:B------:R-:W-:Y:S01]  /*1d40*/  QGMMA.64x64x32.F32.E5M2.E5M2 R24, gdesc[UR12], R24, UP0 ;  /* 0x00e000000c1879f3 */ /* 0x000fe2000bf03818 */
[----:B------:R-:W-:Y:S02]  /*1d50*/  UIADD3 UR12, UR12, 0x2, URZ ;  /* 0x000000020c0c7890 */ /* 0x000fe4000fffe03f */
[----:B------:R-:W-:Y:S01]  /*1d60*/  UIADD3 UR14, UR14, 0x2, URZ ;  /* 0x000000020e0e7890 */ /* 0x000fe2000fffe03f */
[----:B------:R-:W-:Y:S01]  /*1d70*/  UMOV UR13, 0x80000020 ;  /* 0x80000020000d7882 */ /* 0x000fe20000000000 */
[----:B------:R-:W-:Y:S01]  /*1d80*/  UMOV UR15, 0x80000020 ;  /* 0x80000020000f7882 */ /* 0x000fe20000000000 */
[----:B------:R-:W-:-:S04]  /*1d90*/  UISETP.NE.AND UP0, UPT, UR6, UR19, UPT ;  /* 0x000000130600728c */ /* 0x000fc8000bf05270 */
[----:B------:R-:W-:-:S06]  /*1da0*/  USEL UR7, URZ, 0x1, UP0 ;  /* 0x000000013f077887 */ /* 0x000fcc0008000000 */
[----:B------:R-:W-:Y:S01]  /*1db0*/  ISETP.NE.AND P0, PT, RZ, UR7, PT ;  /* 0x00000007ff007c0c */ /* 0x000fe2000bf05270 */
[----:B------:R-:W-:Y:S03]  /*1dc0*/  QGMMA.64x64x32.F32.E5M2.E5M2 R24, gdesc[UR12], R24, gsb0 ;  /* 0x00e000000c1879f3 */ /* 0x000fe60008003818 */
[----:B------:R-:W-:-:S09]  /*1dd0*/  WARPGROUP.DEPBAR.LE gsb0, 0x1 ;  /* 0x00008000000079c5 */ /* 0x000fd20000010100 */
[----:B------:R-:W-:Y:S05]  /*1de0*/  @!P0 BRA `(.L_x_28) ;  /* 0x0000000000888947 */ /* 0x000fea0003800000 */
[----:B------:R-:W-:Y:S02]  /*1df0*/  WARPGROUP.DEPBAR.LE gsb0, 0x0 ;  /* 0x00008000000079c5 */ /* 0x000fe40000010000 */
[----:B------:R-:W-:-:S01]  /*1e00*/  FADD R79, R24, R79 ;  /* 0x0000004f184f7221 */ /* 0x000fc20000000000 */
[----:B------:R-:W-:Y:S01]  /*1e10*/  FADD R80, R25, R80 ;  /* 0x0000005019507221 */ /* 0x000fe20000000000 */
        /* <DEDUP_REMOVED lines=30> */
[----:B------:R-:W-:-:S06]  /*2000*/  UMOV UR6, URZ ;  /* 0x0000003f00067c82 */ /* 0x000fcc0008000000 */
.L_x_28:
[----:B------:R-:W-:Y:S05]  /*2010*/  @!P1 BRA `(.L_x_29) ;  /* 0x0000000000049947 */ /* 0x000fea0003800000 */
[----:B------:R-:W-:Y:S01]  /*2020*/  BPT.TRAP 0x1 ;  /* 0x000000040000795c */ /* 0x000fe20000300000 */
.L_x_29:
[----:B------:R-:W-:-:S13]  /*2030*/  ISETP.NE.AND P0, PT, R6, RZ, PT ;  /* 0x000000ff0600720c */ /* 0x000fda0003f05270 */
[----:B01----:R-:W-:-:S05]  /*2040*/  @P0 LEA R10, R9, UR10, 0x3 ;  /* 0x0000000a090a0c11 */ /* 0x003fca000f8e18ff */
[----:B------:R-:W-:-:S05]  /*2050*/  @P0 VIADD R10, R10, 0x18 ;  /* 0x000000180a0a0836 */ /* 0x000fca0000000000 */
[----:B------:R-:W-:-:S04]  /*2060*/  @P0 PRMT R10, R3, 0x654, R10 ;  /* 0x00000654030a0816 */ /* 0x000fc8000000000a */
[----:B------:R0:W-:Y:S01]  /*2070*/  @P0 SYNCS.ARRIVE.TRANS64.RED.A1T0 RZ, [R10+URZ], RZ ;  /* 0x000000ff0aff09a7 */ /* 0x0001e2000810043f */
[----:B------:R-:W-:-:S13]  /*2080*/  ISETP.GT.U32.AND P0, PT, R2, 0x1, PT ;  /* 0x000000010200780c */ /* 0x000fda0003f04070 */
[----:B0-----:R-:W-:Y:S05]  /*2090*/  @P0 BRA `(.L_x_30) ;  /* 0x0000000000040947 */ /* 0x001fea0003800000 */
[----:B------:R-:W-:Y:S01]  /*20a0*/  BPT.TRAP 0x1 ;  /* 0x000000040000795c */ /* 0x000fe20000300000 */
.L_x_30:
[----:B------:R-:W-:Y:S01]  /*20b0*/  UIADD3 UR18, UR18, 0x1, URZ ;  /* 0x0000000112127890 */ /* 0x000fe2000fffe03f */
[C---:B------:R-:W-:Y:S01]  /*20c0*/  ISETP.GT.AND P1, PT, R8.reuse, 0x1, PT ;  /* 0x000000010800780c */ /* 0x040fe20003f24270 */
[----:B------:R-:W-:Y:S02]  /*20d0*/  VIADD R9, R9, 0x1 ;  /* 0x0000000109097836 */ /* 0x000fe40000000000 */
[----:B------:R-:W-:Y:S01]  /*20e0*/  UISETP.NE.AND UP0, UPT, UR18, 0x3, UPT ;  /* 0x000000031200788c */ /* 0x000fe2000bf05270 */
[----:B------:R-:W-:Y:S02]  /*20f0*/  VIADD R8, R8, 0xffffffff ;  /* 0xffffffff08087836 */ /* 0x000fe40000000000 */
[C---:B------:R-:W-:Y:S01]  /*2100*/  ISETP.NE.AND P0, PT, R9.reuse, 0x3, PT ;  /* 0x000000030900780c */ /* 0x040fe20003f05270 */
[----:B------:R-:W-:Y:S02]  /*2110*/  USEL UR8, URZ, 0x1, UP0 ;  /* 0x000000013f087887 */ /* 0x000fe40008000000 */
[----:B------:R-:W-:Y:S01]  /*2120*/  USEL UR18, UR18, URZ, UP0 ;  /* 0x0000003f12127287 */ /* 0x000fe20008000000 */
[----:B------:R-:W-:-:S03]  /*2130*/  SEL R9, R9, RZ, P0 ;  /* 0x000000ff09097207 */ /* 0x000fc60000000000 */
[----:B------:R-:W-:Y:S01]  /*2140*/  LOP3.LUT R14, R14, UR8, RZ, 0x3c, !PT ;  /* 0x000000080e0e7c12 */ /* 0x000fe2000f8e3cff */
[----:B------:R-:W-:Y:S01]  /*2150*/  UMOV UR8, 0x1 ;  /* 0x0000000100087882 */ /* 0x000fe20000000000 */
[----:B------:R-:W-:Y:S06]  /*2160*/  @P1 BRA `(.L_x_31) ;  /* 0xfffffff800841947 */ /* 0x000fec000383ffff */
.L_x_23:
[----:B------:R-:W-:Y:S01]  /*2170*/  UISETP.NE.AND UP0, UPT, UR6, URZ, UPT ;  /* 0x0000003f0600728c */ /* 0x000fe2000bf05270 */
[----:B01----:R-:W0:Y:S03]  /*2180*/  LDC R8, c[0x0][0x28c] ;  /* 0x0000a300ff087b82 */ /* 0x003e260000000800 */
[----:B------:R-:W-:-:S06]  /*2190*/  USEL UR6, URZ, 0x1, !UP0 ;  /* 0x000000013f067887 */ /* 0x000fcc000c000000 */
[----:B------:R-:W-:Y:S02]  /*21a0*/  ISETP.NE.AND P0, PT, RZ, UR6, PT ;  /* 0x00000006ff007c0c */ /* 0x000fe4000bf05270 */
[----:B0-----:R-:W-:-:S11]  /*21b0*/  ISETP.GE.AND P1, PT, R8, 0x1, PT ;  /* 0x000000010800780c */ /* 0x001fd60003f26270 */
[----:B------:R-:W-:Y:S05]  /*21c0*/  @!P0 BRA `(.L_x_32) ;  /* 0x0000000000848947 */ /* 0x000fea0003800000 */
[----:B------:R-:W-:Y:S02]  /*21d0*/  WARPGROUP.DEPBAR.LE gsb0, 0x0 ;  /* 0x00008000000079c5 */ /* 0x000fe40000010000 */
[----:B------:R-:W-:Y:S01]  /*21e0*/  FADD R79, R24, R79 ;  /* 0x0000004f184f7221 */ /* 0x000fe20000000000 */
        /* <DEDUP_REMOVED lines=30> */
[----:B------:R-:W-:-:S07]  /*23d0*/  FADD R16, R16, R55 ;  /* 0x0000003710107221 */ /* 0x000fce0000000000 */
.L_x_32:
[----:B------:R-:W-:Y:S02]  /*23e0*/  WARPGROUP.DEPBAR.LE gsb0, 0x0 ;  /* 0x00008000000079c5 */ /* 0x000fe40000010000 */
[----:B------:R-:W-:Y:S05]  /*23f0*/  @!P1 BRA `(.L_x_33) ;  /* 0x0000000000549947 */ /* 0x000fea0003800000 */
[----:B------:R-:W-:-:S13]  /*2400*/  ISETP.NE.AND P0, PT, R81, 0x3, PT ;  /* 0x000000035100780c */ /* 0x000fda0003f05270 */
[----:B------:R-:W-:Y:S05]  /*2410*/  @!P0 BRA `(.L_x_34) ;  /* 0x0000000000048947 */ /* 0x000fea0003800000 */
[----:B------:R-:W-:Y:S01]  /*2420*/  BPT.TRAP 0x1 ;  /* 0x000000040000795c */ /* 0x000fe20000300000 */
.L_x_34:
[----:B------:R-:W-:Y:S01]  /*2430*/  ISETP.NE.AND P0, PT, R6, RZ, PT ;  /* 0x000000ff0600720c */ /* 0x000fe20003f05270 */
[----:B------:R-:W-:Y:S01]  /*2440*/  BSSY B0, `(.L_x_35) ;  /* 0x000000e000007945 */ /* 0x000fe20003800000 */
[----:B------:R-:W-:-:S11]  /*2450*/  ISETP.GT.U32.AND P1, PT, R2, 0x1, PT ;  /* 0x000000010200780c */ /* 0x000fd60003f24070 */
[----:B------:R-:W-:Y:S05]  /*2460*/  @!P0 BRA `(.L_x_36) ;  /* 0x00000000002c8947 */ /* 0x000fea0003800000 */
[----:B------:R-:W-:-:S04]  /*2470*/  UISETP.LT.AND UP0, UPT, UR9, 0x1, UPT ;  /* 0x000000010900788c */ /* 0x000fc8000bf01270 */
[----:B------:R-:W-:-:S04]  /*2480*/  USEL UR8, UR9, 0x1, UP0 ;  /* 0x0000000109087887 */ /* 0x000fc80008000000 */
[----:B------:R-:W-:-:S04]  /*2490*/  UIADD3 UR8, UR5, UR9, -UR8 ;  /* 0x0000000905087290 */ /* 0x000fc8000fffe808 */
[----:B------:R-:W-:-:S04]  /*24a0*/  UIMAD.WIDE.U32 UR6, UR8, -0x55555555, URZ ;  /* 0xaaaaaaab080678a5 */ /* 0x000fc8000f8e003f */
[----:B------:R-:W-:-:S04]  /*24b0*/  USHF.R.U32.HI UR6, URZ, 0x1, UR7 ;  /* 0x000000013f067899 */ /* 0x000fc80008011607 */
[----:B------:R-:W-:-:S04]  /*24c0*/  UIMAD UR8, UR6, -0x3, UR8 ;  /* 0xfffffffd060878a4 */ /* 0x000fc8000f8e0208 */
[----:B------:R-:W-:-:S04]  /*24d0*/  ULEA UR8, UR8, UR10, 0x3 ;  /* 0x0000000a08087291 */ /* 0x000fc8000f8e183f */
[----:B------:R-:W-:-:S06]  /*24e0*/  UIADD3 UR8, UR8, 0x18, URZ ;  /* 0x0000001808087890 */ /* 0x000fcc000fffe03f */
[----:B------:R-:W-:-:S05]  /*24f0*/  IMAD.U32 R8, RZ, RZ, UR8 ;  /* 0x00000008ff087e24 */ /* 0x000fca000f8e00ff */
[----:B------:R-:W-:-:S04]  /*2500*/  PRMT R8, R3, 0x654, R8 ;  /* 0x0000065403087816 */ /* 0x000fc80000000008 */
[----:B------:R0:W-:Y:S03]  /*2510*/  SYNCS.ARRIVE.TRANS64.RED.A1T0 RZ, [R8+URZ], RZ ;  /* 0x000000ff08ff79a7 */ /* 0x0001e6000810043f */
.L_x_36:
[----:B------:R-:W-:Y:S05]  /*2520*/  BSYNC B0 ;  /* 0x0000000000007941 */ /* 0x000fea0003800000 */
.L_x_35:
[----:B------:R-:W-:Y:S05]  /*2530*/  @P1 BRA `(.L_x_33) ;  /* 0x0000000000041947 */ /* 0x000fea0003800000 */
[----:B------:R-:W-:Y:S01]  /*2540*/  BPT.TRAP 0x1 ;  /* 0x000000040000795c */ /* 0x000fe20000300000 */
.L_x_33:
[----:B------:R-:W1:Y:S01]  /*2550*/  LDC R24, c[0x0][0x288] ;  /* 0x0000a200ff187b82 */ /* 0x000e620000000800 */
[C---:B------:R-:W-:Y:S01]  /*2560*/  LOP3.LUT R14, R0.reuse, 0x3, RZ, 0xc0, !PT ;  /* 0x00000003000e7812 */ /* 0x040fe200078ec0ff */
[----:B------:R-:W-:Y:S01]  /*2570*/  IMAD.SHL.U32 R25, R15, 0x40, RZ ;  /* 0x000000400f197824 */ /* 0x000fe200078e00ff */
[--C-:B0-----:R-:W-:Y:S01]  /*2580*/  SHF.R.U32.HI R8, RZ, 0x2, R0.reuse ;  /* 0x00000002ff087819 */ /* 0x101fe20000011600 */
[----:B------:R-:W-:Y:S01]  /*2590*/  UIADD3 UR5, UR9, UR5, URZ ;  /* 0x0000000509057290 */ /* 0x000fe2000fffe03f */
[----:B------:R-:W-:Y:S01]  /*25a0*/  LOP3.LUT R10, R0, 0x60, RZ, 0xc0, !PT ;  /* 0x00000060000a7812 */ /* 0x000fe200078ec0ff */
[----:B------:R-:W-:Y:S01]  /*25b0*/  ULDC UR12, c[0x0][0x284] ;  /* 0x0000a100000c7ab9 */ /* 0x000fe20000000800 */
[----:B------:R-:W-:Y:S01]  /*25c0*/  SHF.R.U32.HI R11, RZ, 0x7, R0 ;  /* 0x00000007ff0b7819 */ /* 0x000fe20000011600 */
[----:B------:R-:W-:Y:S01]  /*25d0*/  UISETP.GT.U32.AND UP0, UPT, UR5, 0x2, UPT ;  /* 0x000000020500788c */ /* 0x000fe2000bf04070 */
[----:B------:R-:W-:Y:S01]  /*25e0*/  LOP3.LUT R9, R8, 0x7, RZ, 0xc0, !PT ;  /* 0x0000000708097812 */ /* 0x000fe200078ec0ff */
[----:B------:R-:W-:Y:S01]  /*25f0*/  UISETP.GE.U32.AND UP1, UPT, UR9, 0x3, UPT ;  /* 0x000000030900788c */ /* 0x000fe2000bf26070 */
[----:B------:R-:W-:Y:S01]  /*2600*/  SHF.R.U32.HI R10, RZ, 0x1, R10 ;  /* 0x00000001ff0a7819 */ /* 0x000fe2000001160a */
[----:B------:R-:W-:Y:S01]  /*2610*/  UISETP.LT.U32.AND UP0, UPT, UR9, 0x3, UP0 ;  /* 0x000000030900788c */ /* 0x000fe20008701070 */
[----:B------:R-:W-:Y:S01]  /*2620*/  LOP3.LUT R8, R11, 0x1, RZ, 0xc0, !PT ;  /* 0x000000010b087812 */ /* 0x000fe200078ec0ff */
[----:B------:R-:W-:Y:S01]  /*2630*/  ULDC.64 UR10, c[0x0][0x5d0] ;  /* 0x00017400000a7ab9 */ /* 0x000fe20000000a00 */
[----:B------:R-:W-:Y:S01]  /*2640*/  IADD3 R27, RZ, -R10, -R9 ;  /* 0x8000000aff1b7210 */ /* 0x000fe20007ffe809 */
[----:B------:R-:W-:Y:S01]  /*2650*/  UIMAD.WIDE.U32 UR6, UR5, -0x55555555, URZ ;  /* 0xaaaaaaab050678a5 */ /* 0x000fe2000f8e003f */
[----:B------:R-:W-:Y:S01]  /*2660*/  SHF.R.S32.HI R32, RZ, 0x1f, R73 ;  /* 0x0000001fff207819 */ /* 0x000fe20000011449 */
[----:B------:R-:W-:Y:S01]  /*2670*/  USEL UR8, URZ, 0x1, !UP0 ;  /* 0x000000013f087887 */ /* 0x000fe2000c000000 */
[C---:B------:R-:W-:Y:S01]  /*2680*/  IMAD.SHL.U32 R26, R8.reuse, 0x40, RZ ;  /* 0x00000040081a7824 */ /* 0x040fe200078e00ff */
[----:B------:R-:W-:Y:S01]  /*2690*/  USHF.R.U32.HI UR6, URZ, 0x1, UR7 ;  /* 0x000000013f067899 */ /* 0x000fe20008011607 */
[----:B------:R-:W-:Y:S01]  /*26a0*/  IMAD R27, R8, -0x40, R27 ;  /* 0xffffffc0081b7824 */ /* 0x000fe200078e021b */
[----:B------:R-:W-:Y:S01]  /*26b0*/  ULOP3.LUT UR4, UR4, UR8, URZ, 0x3c, !UPT ;  /* 0x0000000804047292 */ /* 0x000fe2000f8e3c3f */
[----:B------:R-:W-:Y:S01]  /*26c0*/  IMAD R8, R32, UR10, RZ ;  /* 0x0000000a20087c24 */ /* 0x000fe2000f8e02ff */
[----:B-1----:R-:W-:Y:S01]  /*26d0*/  ISETP.GE.AND P0, PT, R25, R24, PT ;  /* 0x000000181900720c */ /* 0x002fe20003f06270 */
[----:B------:R-:W-:Y:S01]  /*26e0*/  IMAD R28, R14, -0x2, R24 ;  /* 0xfffffffe0e1c7824 */ /* 0x000fe200078e0218 */
[----:B------:R-:W-:Y:S01]  /*26f0*/  LOP3.LUT R11, R26, 0x40, R9, 0xe2, !PT ;  /* 0x000000401a0b7812 */ /* 0x000fe200078ee209 */
[C---:B------:R-:W-:Y:S01]  /*2700*/  IMAD.SHL.U32 R24, R71.reuse, 0x80, RZ ;  /* 0x0000008047187824 */ /* 0x040fe200078e00ff */
[----:B------:R-:W-:Y:S01]  /*2710*/  UIMAD UR5, UR6, -0x3, UR5 ;  /* 0xfffffffd060578a4 */ /* 0x000fe2000f8e0205 */
[----:B------:R-:W-:Y:S01]  /*2720*/  IMAD.SHL.U32 R14, R0, 0x2, RZ ;  /* 0x00000002000e7824 */ /* 0x000fe200078e00ff */
[----:B------:R-:W-:Y:S01]  /*2730*/  @UP1 ULOP3.LUT UR4, UR4, 0x1, UR6, 0x78, !UPT ;  /* 0x0000000104041892 */ /* 0x000fe2000f8e7806 */
[----:B------:R-:W-:Y:S01]  /*2740*/  IMAD.WIDE R30, R71, 0x80, RZ ;  /* 0x00000080471e7825 */ /* 0x000fe200078e02ff */
[----:B------:R-:W-:-:S02]  /*2750*/  ISETP.GE.OR P0, PT, R24, UR12, P0 ;  /* 0x0000000c18007c0c */ /* 0x000fc40008706670 */
[----:B------:R-:W-:Y:S01]  /*2760*/  LOP3.LUT R14, R25, 0x6, R14, 0xf8, !PT ;  /* 0x00000006190e7812 */ /* 0x000fe200078ef80e */
[C---:B------:R-:W-:Y:S01]  /*2770*/  IMAD R29, R73.reuse, UR11, R8 ;  /* 0x0000000b491d7c24 */ /* 0x040fe2000f8e0208 */
[----:B------:R-:W-:Y:S01]  /*2780*/  IADD3 R27, -R24, UR12, R27 ;  /* 0x0000000c181b7c10 */ /* 0x000fe2000fffe11b */
[----:B------:R-:W-:Y:S01]  /*2790*/  IMAD.IADD R28, R28, 0x1, -R25 ;  /* 0x000000011c1c7824 */ /* 0x000fe200078e0a19 */
[----:B------:R-:W-:Y:S01]  /*27a0*/  SHF.R.S32.HI R15, RZ, 0x1f, R14 ;  /* 0x0000001fff0f7819 */ /* 0x000fe2000001140e */
[----:B------:R-:W-:Y:S01]  /*27b0*/  IMAD.MOV.U32 R26, RZ, RZ, -0x1 ;  /* 0xffffffffff1a7424 */ /* 0x000fe200078e00ff */
[----:B------:R-:W-:Y:S01]  /*27c0*/  LOP3.LUT R33, R30, R11, R10, 0xfe, !PT ;  /* 0x0000000b1e217212 */ /* 0x000fe200078efe0a */
[----:B------:R-:W-:-:S04]  /*27d0*/  IMAD.WIDE.U32 R8, R73, UR10, R14 ;  /* 0x0000000a49087c25 */ /* 0x000fc8000f8e000e */
[----:B------:R-:W-:Y:S01]  /*27e0*/  IMAD.IADD R9, R9, 0x1, R29 ;  /* 0x0000000109097824 */ /* 0x000fe200078e021d */
[----:B------:R-:W-:Y:S06]  /*27f0*/  @P0 BRA `(.L_x_37) ;  /* 0x0000002400940947 */ /* 0x000fec0003800000 */
[----:B------:R-:W0:Y:S01]  /*2800*/  LDC.64 R24, c[0x0][0x5c8] ;  /* 0x00017200ff187b82 */ /* 0x000e220000000a00 */
[----:B------:R-:W-:Y:S01]  /*2810*/  ULDC.64 UR6, c[0x0][0x5c0] ;  /* 0x0001700000067ab9 */ /* 0x000fe20000000a00 */
[----:B------:R-:W-:Y:S01]  /*2820*/  BSSY B0, `(.L_x_37) ;  /* 0x0000262000007945 */ /* 0x000fe20003800000 */
[-C--:B0-----:R-:W-:Y:S02]  /*2830*/  IMAD R10, R31, R24.reuse, RZ ;  /* 0x000000181f0a7224 */ /* 0x081fe400078e02ff */
[----:B------:R-:W-:-:S04]  /*2840*/  IMAD.WIDE.U32 R8, R33, R24, R8 ;  /* 0x0000001821087225 */ /* 0x000fc800078e0008 */
[----:B------:R-:W-:Y:S01]  /*2850*/  IMAD R11, R33, R25, R10 ;  /* 0x00000019210b7224 */ /* 0x000fe200078e020a */
[----:B------:R-:W-:Y:S02]  /*2860*/  LEA R10, P0, R24, R8, 0x3 ;  /* 0x00000008180a7211 */ /* 0x000fe400078018ff */
[----:B------:R-:W-:Y:S01]  /*2870*/  IADD3 R8, P1, R8, UR6, RZ ;  /* 0x0000000608087c10 */ /* 0x000fe2000ff3e0ff */
[----:B------:R-:W-:Y:S01]  /*2880*/  IMAD.IADD R9, R9, 0x1, R11 ;  /* 0x0000000109097824 */ /* 0x000fe200078e020b */
[----:B------:R-:W-:-:S04]  /*2890*/  IADD3 R10, P2, R10, UR6, RZ ;  /* 0x000000060a0a7c10 */ /* 0x000fc8000ff5e0ff */
[----:B------:R-:W-:Y:S02]  /*28a0*/  LEA.HI.X R11, R24, R9, R25, 0x3, P0 ;  /* 0x00000009180b7211 */ /* 0x000fe400000f1c19 */
[----:B----45:R-:W-:Y:S02]  /*28b0*/  FSETP.NEU.AND P0, PT, R12, RZ, PT ;  /* 0x000000ff0c00720b */ /* 0x030fe40003f0d000 */
[----:B------:R-:W-:Y:S02]  /*28c0*/  IADD3.X R9, R9, UR7, RZ, P1, !PT ;  /* 0x0000000709097c10 */ /* 0x000fe40008ffe4ff */
[----:B------:R-:W-:-:S09]  /*28d0*/  IADD3.X R11, R11, UR7, RZ, P2, !PT ;  /* 0x000000070b0b7c10 */ /* 0x000fd200097fe4ff */
[----:B------:R-:W-:Y:S05]  /*28e0*/  @!P0 BRA `(.L_x_38) ;  /* 0x0000001c00148947 */ /* 0x000fea0003800000 */
[----:B------:R-:W-:Y:S01]  /*28f0*/  ULDC.64 UR6, c[0x0][0x5b8] ;  /* 0x00016e0000067ab9 */ /* 0x000fe20000000a00 */
[----:B------:R-:W-:Y:S01]  /*2900*/  ISETP.GE.AND P0, PT, R28, 0x1, PT ;  /* 0x000000011c00780c */ /* 0x000fe20003f06270 */
[----:B------:R-:W-:Y:S01]  /*2910*/  IMAD R32, R32, UR6, RZ ;  /* 0x0000000620207c24 */ /* 0x000fe2000f8e02ff */
[----:B------:R-:W-:Y:S01]  /*2920*/  ULDC.64 UR10, c[0x0][0x5a8] ;  /* 0x00016a00000a7ab9 */ /* 0x000fe20000000a00 */
[----:B------:R-:W-:Y:S01]  /*2930*/  IMAD.WIDE.U32 R24, R73, UR6, R14 ;  /* 0x0000000649187c25 */ /* 0x000fe2000f8e000e */
[----:B------:R-:W-:Y:S01]  /*2940*/  ISETP.LT.OR P3, PT, R27, 0x1, !P0 ;  /* 0x000000011b00780c */ /* 0x000fe20004761670 */
[----:B------:R-:W-:Y:S02]  /*2950*/  BSSY B1, `(.L_x_39) ;  /* 0x000000c000017945 */ /* 0x000fe40003800000 */
[----:B------:R-:W-:Y:S01]  /*2960*/  IMAD R73, R73, UR7, R32 ;  /* 0x0000000749497c24 */ /* 0x000fe2000f8e0220 */
[----:B------:R-:W-:Y:S02]  /*2970*/  ULDC.64 UR6, c[0x0][0x5b0] ;  /* 0x00016c0000067ab9 */ /* 0x000fe40000000a00 */
[----:B------:R-:W-:-:S02]  /*2980*/  IMAD R29, R31, UR6, RZ ;  /* 0x000000061f1d7c24 */ /* 0x000fc4000f8e02ff */
[----:B------:R-:W-:Y:S02]  /*2990*/  IMAD.IADD R25, R25, 0x1, R73 ;  /* 0x0000000119197824 */ /* 0x000fe400078e0249 */
[C---:B------:R-:W-:Y:S02]  /*29a0*/  IMAD R29, R33.reuse, UR7, R29 ;  /* 0x00000007211d7c24 */ /* 0x040fe4000f8e021d */
[----:B------:R-:W-:-:S03]  /*29b0*/  IMAD.WIDE.U32 R14, R33, UR6, R24 ;  /* 0x00000006210e7c25 */ /* 0x000fc6000f8e0018 */
[----:B------:R-:W-:-:S04]  /*29c0*/  IADD3 R14, P1, R14, UR10, RZ ;  /* 0x0000000a0e0e7c10 */ /* 0x000fc8000ff3e0ff */
[--C-:B------:R-:W-:Y:S02]  /*29d0*/  IADD3.X R15, R15, UR11, R29.reuse, P1, !PT ;  /* 0x0000000b0f0f7c10 */ /* 0x100fe40008ffe41d */
[----:B------:R-:W-:Y:S01]  /*29e0*/  PRMT R29, RZ, 0x7610, R29 ;  /* 0x00007610ff1d7816 */ /* 0x000fe2000000001d */
[----:B------:R-:W-:Y:S06]  /*29f0*/  @P3 BRA `(.L_x_40) ;  /* 0x0000000000043947 */ /* 0x000fec0003800000 */
[----:B------:R0:W5:Y:S02]  /*2a00*/  LDG.E.U8 R29, desc[UR16][R14.64] ;  /* 0x000000100e1d7981 */ /* 0x000164000c1e1100 */
.L_x_40:
[----:B------:R-:W-:Y:S05]  /*2a10*/  BSYNC B1 ;  /* 0x0000000000017941 */ /* 0x000fea0003800000 */
.L_x_39:
[----:B-----5:R-:W-:Y:S01]  /*2a20*/  LOP3.LUT R29, R29, 0xff, RZ, 0xc0, !PT ;  /* 0x000000ff1d1d7812 */ /* 0x020fe200078ec0ff */
[----:B------:R-:W-:Y:S01]  /*2a30*/  BSSY B1, `(.L_x_41) ;  /* 0x000000c000017945 */ /* 0x000fe20003800000 */
[----:B------:R-:W-:Y:S02]  /*2a40*/  ISETP.GE.AND P1, PT, R28, 0x2, PT ;  /* 0x000000021c00780c */ /* 0x000fe40003f26270 */
[----:B------:R-:W-:Y:S02]  /*2a50*/  F2FP.F16.E5M2.UNPACK_B R29, R29 ;  /* 0x0000001dff1d723e */ /* 0x000fe400020004ff */
[----:B------:R-:W-:-:S03]  /*2a60*/  ISETP.LT.OR P2, PT, R27, 0x1, !P1 ;  /* 0x000000011b00780c */ /* 0x000fc60004f41670 */
[----:B------:R-:W-:-:S05]  /*2a70*/  HADD2.F32 R29, -RZ, R29.H0_H0 ;  /* 0x2000001dff1d7230 */ /* 0x000fca0000004100 */
[----:B------:R-:W-:Y:S01]  /*2a80*/  FMUL R32, R29, R12 ;  /* 0x0000000c1d207220 */ /* 0x000fe20000400000 */
[----:B------:R-:W-:-:S03]  /*2a90*/  PRMT R29, RZ, 0x7610, R29 ;  /* 0x00007610ff1d7816 */ /* 0x000fc6000000001d */
[----:B--2---:R-:W-:-:S05]  /*2aa0*/  FFMA R32, R79, R7, R32 ;  /* 0x000000074f207223 */ /* 0x004fca0000000020 */
[----:B------:R-:W-:-:S05]  /*2ab0*/  F2FP.SATFINITE.E5M2.F32.PACK_AB_MERGE_C R35, RZ, R32, RZ ;  /* 0x00000020ff23723e */ /* 0x000fca00048060ff */
[----:B------:R1:W-:Y:S01]  /*2ac0*/  @!P3 STG.E.U8 desc[UR16][R8.64], R35 ;  /* 0x000000230800b986 */ /* 0x0003e2000c101110 */
[----:B------:R-:W-:Y:S05]  /*2ad0*/  @P2 BRA `(.L_x_42) ;  /* 0x0000000000042947 */ /* 0x000fea0003800000 */
[----:B------:R2:W5:Y:S02]  /*2ae0*/  LDG.E.U8 R29, desc[UR16][R14.64+0x1] ;  /* 0x000001100e1d7981 */ /* 0x000564000c1e1100 */
.L_x_42:
[----:B------:R-:W-:Y:S05]  /*2af0*/  BSYNC B1 ;  /* 0x0000000000017941 */ /* 0x000fea0003800000 */
.L_x_41:
[----:B-----5:R-:W-:Y:S01]  /*2b00*/  LOP3.LUT R29, R29, 0xff, RZ, 0xc0, !PT ;  /* 0x000000ff1d1d7812 */ /* 0x020fe200078ec0ff */
[----:B------:R-:W-:Y:S01]  /*2b10*/  BSSY B1, `(.L_x_43) ;  /* 0x0000012000017945 */ /* 0x000fe20003800000 */
[----:B------:R-:W-:Y:S02]  /*2b20*/  IADD3 R33, P3, R33, 0x8, RZ ;  /* 0x0000000821217810 */ /* 0x000fe40007f7e0ff */
[----:B------:R-:W-:Y:S02]  /*2b30*/  F2FP.F16.E5M2.UNPACK_B R29, R29 ;  /* 0x0000001dff1d723e */ /* 0x000fe400020004ff */
[----:B------:R-:W-:Y:S01]  /*2b40*/  ISETP.LT.OR P0, PT, R27, 0x9, !P0 ;  /* 0x000000091b00780c */ /* 0x000fe20004701670 */
[----:B------:R-:W-:Y:S02]  /*2b50*/  IMAD.X R30, RZ, RZ, R31, P3 ;  /* 0x000000ffff1e7224 */ /* 0x000fe400018e061f */
[----:B------:R-:W-:Y:S02]  /*2b60*/  HADD2.F32 R29, -RZ, R29.H0_H0 ;  /* 0x2000001dff1d7230 */ /* 0x000fe40000004100 */
[----:B------:R-:W-:-:S02]  /*2b70*/  IMAD R30, R30, UR6, RZ ;  /* 0x000000061e1e7c24 */ /* 0x000fc4000f8e02ff */
[----:B------:R-:W-:-:S04]  /*2b80*/  IMAD.WIDE.U32 R24, R33, UR6, R24 ;  /* 0x0000000621187c25 */ /* 0x000fc8000f8e0018 */
[----:B------:R-:W-:Y:S01]  /*2b90*/  FMUL R29, R29, R12 ;  /* 0x0000000c1d1d7220 */ /* 0x000fe20000400000 */
[----:B------:R-:W-:-:S03]  /*2ba0*/  IMAD R33, R33, UR7, R30 ;  /* 0x0000000721217c24 */ /* 0x000fc6000f8e021e */
[----:B------:R-:W-:Y:S01]  /*2bb0*/  FFMA R29, R80, R7, R29 ;  /* 0x00000007501d7223 */ /* 0x000fe2000000001d */
[----:B------:R-:W-:-:S04]  /*2bc0*/  IADD3 R24, P3, R24, UR10, RZ ;  /* 0x0000000a18187c10 */ /* 0x000fc8000ff7e0ff */
[----:B------:R-:W-:Y:S02]  /*2bd0*/  F2FP.SATFINITE.E5M2.F32.PACK_AB_MERGE_C R31, RZ, R29, RZ ;  /* 0x0000001dff1f723e */ /* 0x000fe400048060ff */
[----:B------:R-:W-:Y:S02]  /*2be0*/  IADD3.X R25, R25, UR11, R33, P3, !PT ;  /* 0x0000000b19197c10 */ /* 0x000fe40009ffe421 */
[----:B------:R-:W-:Y:S01]  /*2bf0*/  PRMT R29, RZ, 0x7610, R29 ;  /* 0x00007610ff1d7816 */ /* 0x000fe2000000001d */
[----:B------:R3:W-:Y:S01]  /*2c00*/  @!P2 STG.E.U8 desc[UR16][R8.64+0x1], R31 ;  /* 0x0000011f0800a986 */ /* 0x0007e2000c101110 */
[----:B------:R-:W-:Y:S05]  /*2c10*/  @P0 BRA `(.L_x_44) ;  /* 0x0000000000040947 */ /* 0x000fea0003800000 */
[----:B------:R4:W5:Y:S02]  /*2c20*/  LDG.E.U8 R29, desc[UR16][R24.64] ;  /* 0x00000010181d7981 */ /* 0x000964000c1e1100 */
.L_x_44:
[----:B------:R-:W-:Y:S05]  /*2c30*/  BSYNC B1 ;  /* 0x0000000000017941 */ /* 0x000fea0003800000 */
.L_x_43:
[----:B-----5:R-:W-:Y:S01]  /*2c40*/  LOP3.LUT R29, R29, 0xff, RZ, 0xc0, !PT ;  /* 0x000000ff1d1d7812 */ /* 0x020fe200078ec0ff */
[----:B------:R-:W-:Y:S01]  /*2c50*/  BSSY B1, `(.L_x_45) ;  /* 0x000000b000017945 */ /* 0x000fe20003800000 */
[----:B------:R-:W-:Y:S02]  /*2c60*/  ISETP.LT.OR P1, PT, R27, 0x9, !P1 ;  /* 0x000000091b00780c */ /* 0x000fe40004f21670 */
[----:B------:R-:W-:-:S05]  /*2c70*/  F2FP.F16.E5M2.UNPACK_B R29, R29 ;  /* 0x0000001dff1d723e */ /* 0x000fca00020004ff */
[----:B------:R-:W-:-:S05]  /*2c80*/  HADD2.F32 R29, -RZ, R29.H0_H0 ;  /* 0x2000001dff1d7230 */ /* 0x000fca0000004100 */
[----:B------:R-:W-:Y:S01]  /*2c90*/  FMUL R30, R29, R12 ;  /* 0x0000000c1d1e7220 */ /* 0x000fe20000400000 */
[----:B------:R-:W-:-:S03]  /*2ca0*/  PRMT R29, RZ, 0x7610, R29 ;  /* 0x00007610ff1d7816 */ /* 0x000fc6000000001d */
[----:B------:R-:W-:-:S05]  /*2cb0*/  FFMA R30, R77, R7, R30 ;  /* 0x000000074d1e7223 */ /* 0x000fca000000001e */
[----:B---3--:R-:W-:-:S05]  /*2cc0*/  F2FP.SATFINITE.E5M2.F32.PACK_AB_MERGE_C R31, RZ, R30, RZ ;  /* 0x0000001eff1f723e */ /* 0x008fca00048060ff */
[----:B------:R3:W-:Y:S01]  /*2cd0*/  @!P0 STG.E.U8 desc[UR16][R10.64], R31 ;  /* 0x0000001f0a008986 */ /* 0x0007e2000c101110 */
[----:B------:R-:W-:Y:S05]  /*2ce0*/  @P1 BRA `(.L_x_46) ;  /* 0x0000000000041947 */ /* 0x000fea0003800000 */
[----:B------:R0:W5:Y:S02]  /*2cf0*/  LDG.E.U8 R29, desc[UR16][R24.64+0x1] ;  /* 0x00000110181d7981 */ /* 0x000164000c1e1100 */
.L_x_46:
[----:B------:R-:W-:Y:S05]  /*2d00*/  BSYNC B1 ;  /* 0x0000000000017941 */ /* 0x000fea0003800000 */
.L_x_45:
[----:B-----5:R-:W-:Y:S01]  /*2d10*/  LOP3.LUT R29, R29, 0xff, RZ, 0xc0, !PT ;  /* 0x000000ff1d1d7812 */ /* 0x020fe200078ec0ff */
[----:B------:R-:W-:Y:S01]  /*2d20*/  BSSY B1, `(.L_x_47) ;  /* 0x000000c000017945 */ /* 0x000fe20003800000 */
[----:B------:R-:W-:Y:S02]  /*2d30*/  ISETP.GE.AND P0, PT, R28, 0x9, PT ;  /* 0x000000091c00780c */ /* 0x000fe40003f06270 */
[----:B------:R-:W-:Y:S02]  /*2d40*/  F2FP.F16.E5M2.UNPACK_B R29, R29 ;  /* 0x0000001dff1d723e */ /* 0x000fe400020004ff */
[----:B------:R-:W-:-:S03]  /*2d50*/  ISETP.LT.OR P2, PT, R27, 0x1, !P0 ;  /* 0x000000011b00780c */ /* 0x000fc60004741670 */
[----:B------:R-:W-:-:S05]  /*2d60*/  HADD2.F32 R29, -RZ, R29.H0_H0 ;  /* 0x2000001dff1d7230 */ /* 0x000fca0000004100 */
[----:B------:R-:W-:-:S04]  /*2d70*/  FMUL R29, R29, R12 ;  /* 0x0000000c1d1d7220 */ /* 0x000fc80000400000 */
[----:B------:R-:W-:-:S05]  /*2d80*/  FFMA R29, R78, R7, R29 ;  /* 0x000000074e1d7223 */ /* 0x000fca000000001d */
[----:B---3--:R-:W-:Y:S02]  /*2d90*/  F2FP.SATFINITE.E5M2.F32.PACK_AB_MERGE_C R31, RZ, R29, RZ ;  /* 0x0000001dff1f723e */ /* 0x008fe400048060ff */
[----:B------:R-:W-:-:S03]  /*2da0*/  PRMT R29, RZ, 0x7610, R29 ;  /* 0x00007610ff1d7816 */ /* 0x000fc6000000001d */
[----:B------:R3:W-:Y:S01]  /*2db0*/  @!P1 STG.E.U8 desc[UR16][R10.64+0x1], R31 ;  /* 0x0000011f0a009986 */ /* 0x0007e2000c101110 */
[----:B------:R-:W-:Y:S05]  /*2dc0*/  @P2 BRA `(.L_x_48) ;  /* 0x0000000000042947 */ /* 0x000fea0003800000 */
[----:B------:R0:W5:Y:S02]  /*2dd0*/  LDG.E.U8 R29, desc[UR16][R14.64+0x8] ;  /* 0x000008100e1d7981 */ /* 0x000164000c1e1100 */
.L_x_48:
[----:B------:R-:W-:Y:S05]  /*2de0*/  BSYNC B1 ;  /* 0x0000000000017941 */ /* 0x000fea0003800000 */
.L_x_47:
        /* <DEDUP_REMOVED lines=13> */
.L_x_50:
[----:B------:R-:W-:Y:S05]  /*2ec0*/  BSYNC B1 ;  /* 0x0000000000017941 */ /* 0x000fea0003800000 */
.L_x_49:
[----:B-----5:R-:W-:Y:S01]  /*2ed0*/  LOP3.LUT R29, R29, 0xff, RZ, 0xc0, !PT ;  /* 0x000000ff1d1d7812 */ /* 0x020fe200078ec0ff */
[----:B------:R-:W-:Y:S01]  /*2ee0*/  BSSY B1, `(.L_x_51) ;  /* 0x000000b000017945 */ /* 0x000fe20003800000 */
[----:B------:R-:W-:Y:S02]  /*2ef0*/  ISETP.LT.OR P0, PT, R27, 0x9, !P0 ;  /* 0x000000091b00780c */ /* 0x000fe40004701670 */
[----:B------:R-:W-:-:S05]  /*2f00*/  F2FP.F16.E5M2.UNPACK_B R29, R29 ;  /* 0x0000001dff1d723e */ /* 0x000fca00020004ff */
        /* <DEDUP_REMOVED lines=8> */
.L_x_52:
[----:B------:R-:W-:Y:S05]  /*2f90*/  BSYNC B1 ;  /* 0x0000000000017941 */ /* 0x000fea0003800000 */
.L_x_51:
        /* <DEDUP_REMOVED lines=12> */
.L_x_54:
[----:B------:R-:W-:Y:S05]  /*3060*/  BSYNC B1 ;  /* 0x0000000000017941 */ /* 0x000fea0003800000 */
.L_x_53:
        /* <DEDUP_REMOVED lines=13> */
.L_x_56:
[----:B------:R-:W-:Y:S05]  /*3140*/  BSYNC B1 ;  /* 0x0000000000017941 */ /* 0x000fea0003800000 */
.L_x_55:
        /* <DEDUP_REMOVED lines=13> */
.L_x_58:
[----:B------:R-:W-:Y:S05]  /*3220*/  BSYNC B1 ;  /* 0x0000000000017941 */ /* 0x000fea0003800000 */
.L_x_57:
        /* <DEDUP_REMOVED lines=12> */
.L_x_60:
[----:B------:R-:W-:Y:S05]  /*32f0*/  BSYNC B1 ;  /* 0x0000000000017941 */ /* 0x000fea0003800000 */
.L_x_59:
        /* <DEDUP_REMOVED lines=12> */
.L_x_62:
[----:B------:R-:W-:Y:S05]  /*33c0*/  BSYNC B1 ;  /* 0x0000000000017941 */ /* 0x000fea0003800000 */
.L_x_61:
        /* <DEDUP_REMOVED lines=13> */
.L_x_64:
[----:B------:R-:W-:Y:S05]  /*34a0*/  BSYNC B1 ;  /* 0x0000000000017941 */ /* 0x000fea0003800000 */
.L_x_63:
        /* <DEDUP_REMOVED lines=13> */
.L_x_66:
[----:B------:R-:W-:Y:S05]  /*3580*/  BSYNC B1 ;  /* 0x0000000000017941 */ /* 0x000fea0003800000 */
.L_x_65:
        /* <DEDUP_REMOVED lines=12> */
.L_x_68:
[----:B------:R-:W-:Y:S05]  /*3650*/  BSYNC B1 ;  /* 0x0000000000017941 */ /* 0x000fea0003800000 */
.L_x_67:
        /* <DEDUP_REMOVED lines=12> */
.L_x_70:
[----:B------:R-:W-:Y:S05]  /*3720*/  BSYNC B1 ;  /* 0x0000000000017941 */ /* 0x000fea0003800000 */
.L_x_69:
        /* <DEDUP_REMOVED lines=13> */
.L_x_72:
[----:B------:R-:W-:Y:S05]  /*3800*/  BSYNC B1 ;  /* 0x0000000000017941 */ /* 0x000fea0003800000 */
.L_x_71:
        /* <DEDUP_REMOVED lines=13> */
.L_x_74:
[----:B------:R-:W-:Y:S05]  /*38e0*/  BSYNC B1 ;  /* 0x0000000000017941 */ /* 0x000fea0003800000 */
.L_x_73:
        /* <DEDUP_REMOVED lines=12> */
.L_x_76:
[----:B------:R-:W-:Y:S05]  /*39b0*/  BSYNC B1 ;  /* 0x0000000000017941 */ /* 0x000fea0003800000 */
.L_x_75:
        /* <DEDUP_REMOVED lines=12> */
.L_x_78:
[----:B------:R-:W-:Y:S05]  /*3a80*/  BSYNC B1 ;  /* 0x0000000000017941 */ /* 0x000fea0003800000 */
.L_x_77:
        /* <DEDUP_REMOVED lines=13> */
.L_x_80:
[----:B------:R-:W-:Y:S05]  /*3b60*/  BSYNC B1 ;  /* 0x0000000000017941 */ /* 0x000fea0003800000 */
.L_x_79:
        /* <DEDUP_REMOVED lines=13> */
.L_x_82:
[----:B------:R-:W-:Y:S05]  /*3c40*/  BSYNC B1 ;  /* 0x0000000000017941 */ /* 0x000fea0003800000 */
.L_x_81:
        /* <DEDUP_REMOVED lines=12> */
.L_x_84:
[----:B------:R-:W-:Y:S05]  /*3d10*/  BSYNC B1 ;  /* 0x0000000000017941 */ /* 0x000fea0003800000 */
.L_x_83:
[----:B-----5:R-:W-:Y:S01]  /*3d20*/  LOP3.LUT R29, R29, 0xff, RZ, 0xc0, !PT ;  /* 0x000000ff1d1d7812 */ /* 0x020fe200078ec0ff */
[----:B------:R-:W-:Y:S01]  /*3d30*/  BSSY B1, `(.L_x_85) ;  /* 0x000000b000017945 */ /* 0x000fe20003800000 */
[----:B------:R-:W-:Y:S02]  /*3d40*/  ISETP.LT.OR P1, PT, R27, 0x9, !P1 ;  /* 0x000000091b00780c */ /* 0x000fe40004f21670 */
[----:B------:R-:W-:-:S05]  /*3d50*/  F2FP.F16.E5M2.UNPACK_B R29, R29 ;  /* 0x0000001dff1d723e */ /* 0x000fca00020004ff */
[----:B------:R-:W-:-:S05]  /*3d60*/  HADD2.F32 R29, -RZ, R29.H0_H0 ;  /* 0x2000001dff1d7230 */ /* 0x000fca0000004100 */
[----:B------:R-:W-:-:S04]  /*3d70*/  FMUL R30, R29, R12 ;  /* 0x0000000c1d1e7220 */ /* 0x000fc80000400000 */
[----:B------:R-:W-:Y:S01]  /*3d80*/  FFMA R30, R23, R7, R30 ;  /* 0x00000007171e7223 */ /* 0x000fe2000000001e */
[----:B------:R-:W-:-:S04]  /*3d90*/  PRMT R23, RZ, 0x7610, R23 ;  /* 0x00007610ff177816 */ /* 0x000fc80000000017 */
[----:B------:R-:W-:-:S05]  /*3da0*/  F2FP.SATFINITE.E5M2.F32.PACK_AB_MERGE_C R29, RZ, R30, RZ ;  /* 0x0000001eff1d723e */ /* 0x000fca00048060ff */
[----:B------:R0:W-:Y:S01]  /*3db0*/  @!P0 STG.E.U8 desc[UR16][R10.64+0x28], R29 ;  /* 0x0000281d0a008986 */ /* 0x0001e2000c101110 */
[----:B------:R-:W-:Y:S05]  /*3dc0*/  @P1 BRA `(.L_x_86) ;  /* 0x0000000000041947 */ /* 0x000fea0003800000 */
[----:B------:R0:W5:Y:S02]  /*3dd0*/  LDG.E.U8 R23, desc[UR16][R24.64+0x29] ;  /* 0x0000291018177981 */ /* 0x000164000c1e1100 */
.L_x_86:
[----:B------:R-:W-:Y:S05]  /*3de0*/  BSYNC B1 ;  /* 0x0000000000017941 */ /* 0x000fea0003800000 */
.L_x_85:
        /* <DEDUP_REMOVED lines=8> */
[----:B0-----:R-:W-:Y:S02]  /*3e70*/  F2FP.SATFINITE.E5M2.F32.PACK_AB_MERGE_C R29, RZ, R23, RZ ;  /* 0x00000017ff1d723e */ /* 0x001fe400048060ff */
[----:B------:R-:W-:-:S03]  /*3e80*/  PRMT R23, RZ, 0x7610, R23 ;  /* 0x00007610ff177816 */ /* 0x000fc60000000017 */
[----:B------:R0:W-:Y:S01]  /*3e90*/  @!P1 STG.E.U8 desc[UR16][R10.64+0x29], R29 ;  /* 0x0000291d0a009986 */ /* 0x0001e2000c101110 */
[----:B------:R-:W-:Y:S05]  /*3ea0*/  @P2 BRA `(.L_x_88) ;  /* 0x0000000000042947 */ /* 0x000fea0003800000 */
[----:B------:R0:W5:Y:S02]  /*3eb0*/  LDG.E.U8 R23, desc[UR16][R14.64+0x30] ;  /* 0x000030100e177981 */ /* 0x000164000c1e1100 */
.L_x_88:
[----:B------:R-:W-:Y:S05]  /*3ec0*/  BSYNC B1 ;  /* 0x0000000000017941 */ /* 0x000fea0003800000 */
.L_x_87:
[----:B-----5:R-:W-:Y:S01]  /*3ed0*/  LOP3.LUT R23, R23, 0xff, RZ, 0xc0, !PT ;  /* 0x000000ff17177812 */ /* 0x020fe200078ec0ff */
[----:B------:R-:W-:Y:S01]  /*3ee0*/  BSSY B1, `(.L_x_89) ;  /* 0x000000c000017945 */ /* 0x000fe20003800000 */
[----:B------:R-:W-:Y:S02]  /*3ef0*/  ISETP.GE.AND P1, PT, R28, 0x32, PT ;  /* 0x000000321c00780c */ /* 0x000fe40003f26270 */
[----:B------:R-:W-:Y:S02]  /*3f00*/  F2FP.F16.E5M2.UNPACK_B R23, R23 ;  /* 0x00000017ff17723e */ /* 0x000fe400020004ff */
[----:B------:R-:W-:-:S03]  /*3f10*/  ISETP.LT.OR P3, PT, R27, 0x1, !P1 ;  /* 0x000000011b00780c */ /* 0x000fc60004f61670 */
        /* <DEDUP_REMOVED lines=8> */
.L_x_90:
[----:B------:R-:W-:Y:S05]  /*3fa0*/  BSYNC B1 ;  /* 0x0000000000017941 */ /* 0x000fea0003800000 */
.L_x_89:
[----:B-----5:R-:W-:Y:S01]  /*3fb0*/  LOP3.LUT R21, R21, 0xff, RZ, 0xc0, !PT ;  /* 0x000000ff15157812 */ /* 0x020fe200078ec0ff */
[----:B------:R-:W-:Y:S01]  /*3fc0*/  BSSY B1, `(.L_x_91) ;  /* 0x000000b000017945 */ /* 0x000fe20003800000 */
[----:B------:R-:W-:Y:S02]  /*3fd0*/  ISETP.LT.OR P0, PT, R27, 0x9, !P0 ;  /* 0x000000091b00780c */ /* 0x000fe40004701670 */
[----:B------:R-:W-:-:S05]  /*3fe0*/  F2FP.F16.E5M2.UNPACK_B R21, R21 ;  /* 0x00000015ff15723e */ /* 0x000fca00020004ff */
        /* <DEDUP_REMOVED lines=8> */
.L_x_92:
[----:B------:R-:W-:Y:S05]  /*4070*/  BSYNC B1 ;  /* 0x0000000000017941 */ /* 0x000fea0003800000 */
.L_x_91:
        /* <DEDUP_REMOVED lines=12> */
.L_x_94:
[----:B------:R-:W-:Y:S05]  /*4140*/  BSYNC B1 ;  /* 0x0000000000017941 */ /* 0x000fea0003800000 */
.L_x_93:
        /* <DEDUP_REMOVED lines=13> */
.L_x_96:
[----:B------:R-:W-:Y:S05]  /*4220*/  BSYNC B1 ;  /* 0x0000000000017941 */ /* 0x000fea0003800000 */
.L_x_95:
        /* <DEDUP_REMOVED lines=13> */
.L_x_98:
[----:B------:R-:W-:Y:S05]  /*4300*/  BSYNC B1 ;  /* 0x0000000000017941 */ /* 0x000fea0003800000 */
.L_x_97:
[----:B-----5:R-:W-:Y:S01]  /*4310*/  LOP3.LUT R17, R17, 0xff, RZ, 0xc0, !PT ;  /* 0x000000ff11117812 */ /* 0x020fe200078ec0ff */
[----:B------:R-:W-:Y:S01]  /*4320*/  BSSY B1, `(.L_x_99) ;  /* 0x000000b000017945 */ /* 0x000fe20003800000 */
[----:B------:R-:W-:Y:S02]  /*4330*/  ISETP.LT.OR P0, PT, R27, 0x9, !P0 ;  /* 0x000000091b00780c */ /* 0x000fe40004701670 */
[----:B------:R-:W-:Y:S02]  /*4340*/  F2FP.F16.E5M2.UNPACK_B R17, R17 ;  /* 0x00000011ff11723e */ /* 0x000fe400020004ff */
[----:B0-2---:R-:W-:-:S03]  /*4350*/  PRMT R14, RZ, 0x7610, R14 ;  /* 0x00007610ff0e7816 */ /* 0x005fc6000000000e */
[----:B------:R-:W-:-:S05]  /*4360*/  HADD2.F32 R17, -RZ, R17.H0_H0 ;  /* 0x20000011ff117230 */ /* 0x000fca0000004100 */
[----:B------:R-:W-:-:S04]  /*4370*/  FMUL R17, R17, R12 ;  /* 0x0000000c11117220 */ /* 0x000fc80000400000 */
[----:B------:R-:W-:-:S05]  /*4380*/  FFMA R17, R18, R7, R17 ;  /* 0x0000000712117223 */ /* 0x000fca0000000011 */
[----:B------:R-:W-:-:S05]  /*4390*/  F2FP.SATFINITE.E5M2.F32.PACK_AB_MERGE_C R17, RZ, R17, RZ ;  /* 0x00000011ff11723e */ /* 0x000fca00048060ff */
[----:B------:R0:W-:Y:S01]  /*43a0*/  @!P3 STG.E.U8 desc[UR16][R8.64+0x39], R17 ;  /* 0x000039110800b986 */ /* 0x0001e2000c101110 */
[----:B------:R-:W-:Y:S05]  /*43b0*/  @P0 BRA `(.L_x_100) ;  /* 0x0000000000040947 */ /* 0x000fea0003800000 */
[----:B------:R2:W5:Y:S02]  /*43c0*/  LDG.E.U8 R14, desc[UR16][R24.64+0x38] ;  /* 0x00003810180e7981 */ /* 0x000564000c1e1100 */
.L_x_100:
[----:B------:R-:W-:Y:S05]  /*43d0*/  BSYNC B1 ;  /* 0x0000000000017941 */ /* 0x000fea0003800000 */
.L_x_99:
[----:B-----5:R-:W-:Y:S01]  /*43e0*/  LOP3.LUT R14, R14, 0xff, RZ, 0xc0, !PT ;  /* 0x000000ff0e0e7812 */ /* 0x020fe200078ec0ff */
[----:B------:R-:W-:Y:S01]  /*43f0*/  BSSY B1, `(.L_x_101) ;  /* 0x000000b000017945 */ /* 0x000fe20003800000 */
[----:B------:R-:W-:Y:S02]  /*4400*/  ISETP.LT.OR P1, PT, R27, 0x9, !P1 ;  /* 0x000000091b00780c */ /* 0x000fe40004f21670 */
[----:B------:R-:W-:-:S05]  /*4410*/  F2FP.F16.E5M2.UNPACK_B R14, R14 ;  /* 0x0000000eff0e723e */ /* 0x000fca00020004ff */
[----:B01-3--:R-:W-:-:S05]  /*4420*/  HADD2.F32 R9, -RZ, R14.H0_H0 ;  /* 0x2000000eff097230 */ /* 0x00bfca0000004100 */
[----:B------:R-:W-:-:S04]  /*4430*/  FMUL R8, R9, R12 ;  /* 0x0000000c09087220 */ /* 0x000fc80000400000 */
[----:B------:R-:W-:-:S05]  /*4440*/  FFMA R8, R13, R7, R8 ;  /* 0x000000070d087223 */ /* 0x000fca0000000008 */
[----:B------:R-:W-:Y:S02]  /*4450*/  F2FP.SATFINITE.E5M2.F32.PACK_AB_MERGE_C R9, RZ, R8, RZ ;  /* 0x00000008ff09723e */ /* 0x000fe400048060ff */
[----:B------:R-:W-:-:S03]  /*4460*/  PRMT R8, RZ, 0x7610, R8 ;  /* 0x00007610ff087816 */ /* 0x000fc60000000008 */
[----:B------:R0:W-:Y:S01]  /*4470*/  @!P0 STG.E.U8 desc[UR16][R10.64+0x38], R9 ;  /* 0x000038090a008986 */ /* 0x0001e2000c101110 */
[----:B------:R-:W-:Y:S05]  /*4480*/  @P1 BRA `(.L_x_102) ;  /* 0x0000000000041947 */ /* 0x000fea0003800000 */
[----:B------:R1:W5:Y:S02]  /*4490*/  LDG.E.U8 R8, desc[UR16][R24.64+0x39] ;  /* 0x0000391018087981 */ /* 0x000364000c1e1100 */
.L_x_102:
[----:B------:R-:W-:Y:S05]  /*44a0*/  BSYNC B1 ;  /* 0x0000000000017941 */ /* 0x000fea0003800000 */
.L_x_101:
[----:B------:R-:W-:Y:S05]  /*44b0*/  @P1 BRA `(.L_x_103) ;  /* 0x0000000800601947 */ /* 0x000fea0003800000 */
[----:B-----5:R-:W-:-:S04]  /*44c0*/  LOP3.LUT R8, R8, 0xff, RZ, 0xc0, !PT ;  /* 0x000000ff08087812 */ /* 0x020fc800078ec0ff */
[----:B------:R-:W-:-:S05]  /*44d0*/  F2FP.F16.E5M2.UNPACK_B R8, R8 ;  /* 0x00000008ff08723e */ /* 0x000fca00020004ff */
[----:B0-----:R-:W-:-:S05]  /*44e0*/  HADD2.F32 R9, -RZ, R8.H0_H0 ;  /* 0x20000008ff097230 */ /* 0x001fca0000004100 */
[----:B------:R-:W-:-:S04]  /*44f0*/  FMUL R9, R9, R12 ;  /* 0x0000000c09097220 */ /* 0x000fc80000400000 */
[----:B------:R-:W-:-:S05]  /*4500*/  FFMA R9, R16, R7, R9 ;  /* 0x0000000710097223 */ /* 0x000fca0000000009 */
[----:B------:R-:W-:-:S05]  /*4510*/  F2FP.SATFINITE.E5M2.F32.PACK_AB_MERGE_C R9, RZ, R9, RZ ;  /* 0x00000009ff09723e */ /* 0x000fca00048060ff */
[----:B------:R3:W-:Y:S01]  /*4520*/  STG.E.U8 desc[UR16][R10.64+0x39], R9 ;  /* 0x000039090a007986 */ /* 0x0007e2000c101110 */
[----:B------:R-:W-:Y:S05]  /*4530*/  BRA `(.L_x_103) ;  /* 0x0000000800407947 */ /* 0x000fea0003800000 */
.L_x_38:
[C---:B------:R-:W-:Y:S01]  /*4540*/  ISETP.GE.AND P3, PT, R28.reuse, 0x1, PT ;  /* 0x000000011c00780c */ /* 0x040fe20003f66270 */
[-C--:B--2---:R-:W-:Y:S01]  /*4550*/  FMUL R79, R79, R7.reuse ;  /* 0x000000074f4f7220 */ /* 0x084fe20000400000 */
[----:B------:R-:W-:Y:S01]  /*4560*/  ISETP.GE.AND P0, PT, R28, 0x2, PT ;  /* 0x000000021c00780c */ /* 0x000fe20003f06270 */
[-C--:B------:R-:W-:Y:S01]  /*4570*/  FMUL R80, R80, R7.reuse ;  /* 0x0000000750507220 */ /* 0x080fe20000400000 */
[----:B------:R-:W-:Y:S01]  /*4580*/  ISETP.LT.OR P1, PT, R27, 0x1, !P3 ;  /* 0x000000011b00780c */ /* 0x000fe20005f21670 */
[-C--:B------:R-:W-:Y:S01]  /*4590*/  FMUL R77, R77, R7.reuse ;  /* 0x000000074d4d7220 */ /* 0x080fe20000400000 */
[C---:B------:R-:W-:Y:S01]  /*45a0*/  ISETP.LT.OR P2, PT, R27.reuse, 0x1, !P0 ;  /* 0x000000011b00780c */ /* 0x040fe20004741670 */
[-C--:B------:R-:W-:Y:S01]  /*45b0*/  FMUL R78, R78, R7.reuse ;  /* 0x000000074e4e7220 */ /* 0x080fe20000400000 */
[----:B------:R-:W-:Y:S01]  /*45c0*/  ISETP.LT.OR P3, PT, R27, 0x9, !P3 ;  /* 0x000000091b00780c */ /* 0x000fe20005f61670 */
[----:B------:R-:W-:Y:S01]  /*45d0*/  FMUL R75, R75, R7 ;  /* 0x000000074b4b7220 */ /* 0x000fe20000400000 */
[----:B------:R-:W-:Y:S01]  /*45e0*/  F2FP.SATFINITE.E5M2.F32.PACK_AB_MERGE_C R79, RZ, R79, RZ ;  /* 0x0000004fff4f723e */ /* 0x000fe200048060ff */
[-C--:B------:R-:W-:Y:S01]  /*45f0*/  FMUL R76, R76, R7.reuse ;  /* 0x000000074c4c7220 */ /* 0x080fe20000400000 */
[----:B------:R-:W-:Y:S01]  /*4600*/  F2FP.SATFINITE.E5M2.F32.PACK_AB_MERGE_C R15, RZ, R80, RZ ;  /* 0x00000050ff0f723e */ /* 0x000fe200048060ff */
[----:B------:R-:W-:Y:S01]  /*4610*/  FMUL R74, R74, R7 ;  /* 0x000000074a4a7220 */ /* 0x000fe20000400000 */
[----:B------:R-:W-:Y:S01]  /*4620*/  F2FP.SATFINITE.E5M2.F32.PACK_AB_MERGE_C R77, RZ, R77, RZ ;  /* 0x0000004dff4d723e */ /* 0x000fe200048060ff */
[-C--:B------:R-:W-:Y:S01]  /*4630*/  FMUL R72, R72, R7.reuse ;  /* 0x0000000748487220 */ /* 0x080fe20000400000 */
[----:B------:R-:W-:Y:S01]  /*4640*/  ISETP.LT.OR P0, PT, R27, 0x9, !P0 ;  /* 0x000000091b00780c */ /* 0x000fe20004701670 */
[----:B------:R-:W-:Y:S01]  /*4650*/  @!P1 STG.E.U8 desc[UR16][R8.64], R79 ;  /* 0x0000004f08009986 */ /* 0x000fe2000c101110 */
[C---:B------:R-:W-:Y:S01]  /*4660*/  ISETP.GE.AND P1, PT, R28.reuse, 0x9, PT ;  /* 0x000000091c00780c */ /* 0x040fe20003f26270 */
[----:B------:R-:W-:Y:S01]  /*4670*/  FMUL R69, R69, R7 ;  /* 0x0000000745457220 */ /* 0x000fe20000400000 */
[----:B------:R-:W-:Y:S01]  /*4680*/  F2FP.SATFINITE.E5M2.F32.PACK_AB_MERGE_C R75, RZ, R75, RZ ;  /* 0x0000004bff4b723e */ /* 0x000fe200048060ff */
[----:B------:R0:W-:Y:S01]  /*4690*/  @!P2 STG.E.U8 desc[UR16][R8.64+0x1], R15 ;  /* 0x0000010f0800a986 */ /* 0x0001e2000c101110 */
[----:B------:R-:W-:Y:S01]  /*46a0*/  ISETP.GE.AND P2, PT, R28, 0xa, PT ;  /* 0x0000000a1c00780c */ /* 0x000fe20003f46270 */
[-C--:B------:R-:W-:Y:S01]  /*46b0*/  FMUL R70, R70, R7.reuse ;  /* 0x0000000746467220 */ /* 0x080fe20000400000 */
[----:B------:R-:W-:Y:S01]  /*46c0*/  F2FP.SATFINITE.E5M2.F32.PACK_AB_MERGE_C R25, RZ, R76, RZ ;  /* 0x0000004cff19723e */ /* 0x000fe200048060ff */
[----:B------:R-:W-:Y:S01]  /*46d0*/  @!P3 STG.E.U8 desc[UR16][R10.64], R77 ;  /* 0x0000004d0a00b986 */ /* 0x000fe2000c101110 */
[C---:B------:R-:W-:Y:S01]  /*46e0*/  ISETP.LT.OR P3, PT, R27.reuse, 0x1, !P1 ;  /* 0x000000011b00780c */ /* 0x040fe20004f61670 */
[-C--:B------:R-:W-:Y:S01]  /*46f0*/  FMUL R68, R68, R7.reuse ;  /* 0x0000000744447220 */ /* 0x080fe20000400000 */
[----:B------:R-:W-:Y:S01]  /*4700*/  ISETP.LT.OR P5, PT, R27, 0x1, !P2 ;  /* 0x000000011b00780c */ /* 0x000fe200057a1670 */
[-C--:B------:R-:W-:Y:S01]  /*4710*/  FMUL R67, R67, R7.reuse ;  /* 0x0000000743437220 */ /* 0x080fe20000400000 */
[----:B------:R-:W-:Y:S01]  /*4720*/  ISETP.LT.OR P1, PT, R27, 0x9, !P1 ;  /* 0x000000091b00780c */ /* 0x000fe20004f21670 */
[-C--:B------:R-:W-:Y:S01]  /*4730*/  FMUL R65, R65, R7.reuse ;  /* 0x0000000741417220 */ /* 0x080fe20000400000 */
[----:B------:R-:W-:Y:S01]  /*4740*/  F2FP.SATFINITE.E5M2.F32.PACK_AB_MERGE_C R29, RZ, R74, RZ ;  /* 0x0000004aff1d723e */ /* 0x000fe200048060ff */
[-C--:B------:R-:W-:Y:S01]  /*4750*/  FMUL R66, R66, R7.reuse ;  /* 0x0000000742427220 */ /* 0x080fe20000400000 */
[----:B0-----:R-:W-:Y:S01]  /*4760*/  F2FP.SATFINITE.E5M2.F32.PACK_AB_MERGE_C R15, RZ, R78, RZ ;  /* 0x0000004eff0f723e */ /* 0x001fe200048060ff */
[-C--:B------:R-:W-:Y:S01]  /*4770*/  FMUL R64, R64, R7.reuse ;  /* 0x0000000740407220 */ /* 0x080fe20000400000 */
[----:B------:R-:W-:Y:S01]  /*4780*/  ISETP.LT.OR P2, PT, R27, 0x9, !P2 ;  /* 0x000000091b00780c */ /* 0x000fe20005741670 */
[-C--:B------:R-:W-:Y:S01]  /*4790*/  FMUL R63, R63, R7.reuse ;  /* 0x000000073f3f7220 */ /* 0x080fe20000400000 */
[----:B------:R-:W-:Y:S01]  /*47a0*/  F2FP.SATFINITE.E5M2.F32.PACK_AB_MERGE_C R31, RZ, R72, RZ ;  /* 0x00000048ff1f723e */ /* 0x000fe200048060ff */
[----:B------:R0:W-:Y:S01]  /*47b0*/  @!P0 STG.E.U8 desc[UR16][R10.64+0x1], R15 ;  /* 0x0000010f0a008986 */ /* 0x0001e2000c101110 */
[C---:B------:R-:W-:Y:S01]  /*47c0*/  ISETP.GE.AND P0, PT, R28.reuse, 0x11, PT ;  /* 0x000000111c00780c */ /* 0x040fe20003f06270 */
[----:B------:R-:W-:Y:S01]  /*47d0*/  FMUL R61, R61, R7 ;  /* 0x000000073d3d7220 */ /* 0x000fe20000400000 */
[----:B------:R-:W-:Y:S01]  /*47e0*/  F2FP.SATFINITE.E5M2.F32.PACK_AB_MERGE_C R69, RZ, R69, RZ ;  /* 0x00000045ff45723e */ /* 0x000fe200048060ff */
[----:B------:R-:W-:Y:S01]  /*47f0*/  @!P3 STG.E.U8 desc[UR16][R8.64+0x8], R75 ;  /* 0x0000084b0800b986 */ /* 0x000fe2000c101110 */
[----:B------:R-:W-:Y:S01]  /*4800*/  ISETP.GE.AND P3, PT, R28, 0x12, PT ;  /* 0x000000121c00780c */ /* 0x000fe20003f66270 */
[----:B------:R-:W-:Y:S01]  /*4810*/  FMUL R62, R62, R7 ;  /* 0x000000073e3e7220 */ /* 0x000fe20000400000 */
[----:B------:R-:W-:Y:S01]  /*4820*/  F2FP.SATFINITE.E5M2.F32.PACK_AB_MERGE_C R67, RZ, R67, RZ ;  /* 0x00000043ff43723e */ /* 0x000fe200048060ff */
[----:B------:R1:W-:Y:S01]  /*4830*/  @!P5 STG.E.U8 desc[UR16][R8.64+0x9], R25 ;  /* 0x000009190800d986 */ /* 0x0003e2000c101110 */
[----:B------:R-:W-:Y:S01]  /*4840*/  ISETP.LT.OR P5, PT, R27, 0x1, !P3 ;  /* 0x000000011b00780c */ /* 0x000fe20005fa1670 */
[-C--:B------:R-:W-:Y:S01]  /*4850*/  FMUL R59, R59, R7.reuse ;  /* 0x000000073b3b7220 */ /* 0x080fe20000400000 */
[C---:B------:R-:W-:Y:S01]  /*4860*/  ISETP.LT.OR P3, PT, R27.reuse, 0x9, !P3 ;  /* 0x000000091b00780c */ /* 0x040fe20005f61670 */
[----:B------:R-:W-:Y:S01]  /*4870*/  @!P1 STG.E.U8 desc[UR16][R10.64+0x8], R29 ;  /* 0x0000081d0a009986 */ /* 0x000fe2000c101110 */
[----:B------:R-:W-:Y:S01]  /*4880*/  ISETP.LT.OR P1, PT, R27, 0x1, !P0 ;  /* 0x000000011b00780c */ /* 0x000fe20004721670 */
[-C--:B------:R-:W-:Y:S01]  /*4890*/  FMUL R60, R60, R7.reuse ;  /* 0x000000073c3c7220 */ /* 0x080fe20000400000 */
[----:B0-----:R-:W-:Y:S01]  /*48a0*/  F2FP.SATFINITE.E5M2.F32.PACK_AB_MERGE_C R15, RZ, R70, RZ ;  /* 0x00000046ff0f723e */ /* 0x001fe200048060ff */
[----:B------:R-:W-:Y:S01]  /*48b0*/  @!P2 STG.E.U8 desc[UR16][R10.64+0x9], R31 ;  /* 0x0000091f0a00a986 */ /* 0x000fe2000c101110 */
[----:B------:R-:W-:Y:S01]  /*48c0*/  ISETP.GE.AND P2, PT, R28, 0x19, PT ;  /* 0x000000191c00780c */ /* 0x000fe20003f46270 */
[-C--:B------:R-:W-:Y:S01]  /*48d0*/  FMUL R57, R57, R7.reuse ;  /* 0x0000000739397220 */ /* 0x080fe20000400000 */
[C---:B------:R-:W-:Y:S01]  /*48e0*/  ISETP.LT.OR P0, PT, R27.reuse, 0x9, !P0 ;  /* 0x000000091b00780c */ /* 0x040fe20004701670 */
[-C--:B------:R-:W-:Y:S01]  /*48f0*/  FMUL R58, R58, R7.reuse ;  /* 0x000000073a3a7220 */ /* 0x080fe20000400000 */
[----:B------:R-:W-:Y:S01]  /*4900*/  ISETP.LT.OR P6, PT, R27, 0x1, !P2 ;  /* 0x000000011b00780c */ /* 0x000fe200057c1670 */
[----:B------:R0:W-:Y:S01]  /*4910*/  @!P5 STG.E.U8 desc[UR16][R8.64+0x11], R15 ;  /* 0x0000110f0800d986 */ /* 0x0001e2000c101110 */
[----:B-1----:R-:W-:Y:S01]  /*4920*/  F2FP.SATFINITE.E5M2.F32.PACK_AB_MERGE_C R25, RZ, R68, RZ ;  /* 0x00000044ff19723e */ /* 0x002fe200048060ff */
[----:B------:R-:W-:Y:S01]  /*4930*/  FMUL R56, R56, R7 ;  /* 0x0000000738387220 */ /* 0x000fe20000400000 */
[----:B------:R-:W-:Y:S01]  /*4940*/  F2FP.SATFINITE.E5M2.F32.PACK_AB_MERGE_C R65, RZ, R65, RZ ;  /* 0x00000041ff41723e */ /* 0x000fe200048060ff */
[----:B------:R-:W-:Y:S01]  /*4950*/  @!P1 STG.E.U8 desc[UR16][R8.64+0x10], R69 ;  /* 0x0000104508009986 */ /* 0x000fe2000c101110 */
[----:B------:R-:W-:Y:S01]  /*4960*/  ISETP.GE.AND P1, PT, R28, 0x1a, PT ;  /* 0x0000001a1c00780c */ /* 0x000fe20003f26270 */
[-C--:B------:R-:W-:Y:S01]  /*4970*/  FMUL R23, R23, R7.reuse ;  /* 0x0000000717177220 */ /* 0x080fe20000400000 */
[C---:B------:R-:W-:Y:S01]  /*4980*/  ISETP.LT.OR P2, PT, R27.reuse, 0x9, !P2 ;  /* 0x000000091b00780c */ /* 0x040fe20005741670 */
[----:B------:R1:W-:Y:S01]  /*4990*/  @!P3 STG.E.U8 desc[UR16][R10.64+0x11], R25 ;  /* 0x000011190a00b986 */ /* 0x0003e2000c101110 */
[----:B------:R-:W-:Y:S01]  /*49a0*/  ISETP.LT.OR P5, PT, R27, 0x1, !P1 ;  /* 0x000000011b00780c */ /* 0x000fe20004fa1670 */
[-C--:B------:R-:W-:Y:S01]  /*49b0*/  FMUL R21, R21, R7.reuse ;  /* 0x0000000715157220 */ /* 0x080fe20000400000 */
[----:B------:R-:W-:Y:S01]  /*49c0*/  ISETP.LT.OR P3, PT, R27, 0x9, !P1 ;  /* 0x000000091b00780c */ /* 0x000fe20004f61670 */
[----:B------:R-:W-:Y:S01]  /*49d0*/  @!P0 STG.E.U8 desc[UR16][R10.64+0x10], R67 ;  /* 0x000010430a008986 */ /* 0x000fe2000c101110 */
[----:B0-----:R-:W-:Y:S01]  /*49e0*/  F2FP.SATFINITE.E5M2.F32.PACK_AB_MERGE_C R15, RZ, R66, RZ ;  /* 0x00000042ff0f723e */ /* 0x001fe200048060ff */
[-C--:B------:R-:W-:Y:S01]  /*49f0*/  FMUL R22, R22, R7.reuse ;  /* 0x0000000716167220 */ /* 0x080fe20000400000 */
[C---:B------:R-:W-:Y:S01]  /*4a00*/  ISETP.GE.AND P0, PT, R28.reuse, 0x21, PT ;  /* 0x000000211c00780c */ /* 0x040fe20003f06270 */
[----:B------:R-:W-:Y:S01]  /*4a10*/  @!P6 STG.E.U8 desc[UR16][R8.64+0x18], R65 ;  /* 0x000018410800e986 */ /* 0x000fe2000c101110 */
[----:B------:R-:W-:Y:S01]  /*4a20*/  ISETP.GE.AND P1, PT, R28, 0x22, PT ;  /* 0x000000221c00780c */ /* 0x000fe20003f26270 */
[-C--:B------:R-:W-:Y:S01]  /*4a30*/  FMUL R19, R19, R7.reuse ;  /* 0x0000000713137220 */ /* 0x080fe20000400000 */
[C---:B------:R-:W-:Y:S01]  /*4a40*/  ISETP.LT.OR P6, PT, R27.reuse, 0x1, !P0 ;  /* 0x000000011b00780c */ /* 0x040fe200047c1670 */
[-C--:B------:R-:W-:Y:S01]  /*4a50*/  FMUL R20, R20, R7.reuse ;  /* 0x0000000714147220 */ /* 0x080fe20000400000 */
[----:B-1----:R-:W-:Y:S01]  /*4a60*/  F2FP.SATFINITE.E5M2.F32.PACK_AB_MERGE_C R25, RZ, R64, RZ ;  /* 0x00000040ff19723e */ /* 0x002fe200048060ff */
[----:B------:R0:W-:Y:S01]  /*4a70*/  @!P5 STG.E.U8 desc[UR16][R8.64+0x19], R15 ;  /* 0x0000190f0800d986 */ /* 0x0001e2000c101110 */
[----:B------:R-:W-:Y:S01]  /*4a80*/  ISETP.LT.OR P5, PT, R27, 0x1, !P1 ;  /* 0x000000011b00780c */ /* 0x000fe20004fa1670 */
[----:B------:R-:W-:Y:S01]  /*4a90*/  FMUL R17, R17, R7 ;  /* 0x0000000711117220 */ /* 0x000fe20000400000 */
[----:B------:R-:W-:Y:S01]  /*4aa0*/  F2FP.SATFINITE.E5M2.F32.PACK_AB_MERGE_C R63, RZ, R63, RZ ;  /* 0x0000003fff3f723e */ /* 0x000fe200048060ff */
[----:B------:R1:W-:Y:S01]  /*4ab0*/  @!P3 STG.E.U8 desc[UR16][R10.64+0x19], R25 ;  /* 0x000019190a00b986 */ /* 0x0003e2000c101110 */
[----:B------:R-:W-:Y:S01]  /*4ac0*/  F2FP.SATFINITE.E5M2.F32.PACK_AB_MERGE_C R61, RZ, R61, RZ ;  /* 0x0000003dff3d723e */ /* 0x000fe200048060ff */
[-C--:B------:R-:W-:Y:S01]  /*4ad0*/  FMUL R18, R18, R7.reuse ;  /* 0x0000000712127220 */ /* 0x080fe20000400000 */
[----:B------:R-:W-:Y:S01]  /*4ae0*/  F2FP.SATFINITE.E5M2.F32.PACK_AB_MERGE_C R29, RZ, R62, RZ ;  /* 0x0000003eff1d723e */ /* 0x000fe200048060ff */
[----:B------:R-:W-:Y:S01]  /*4af0*/  @!P2 STG.E.U8 desc[UR16][R10.64+0x18], R63 ;  /* 0x0000183f0a00a986 */ /* 0x000fe2000c101110 */
[----:B------:R-:W-:Y:S01]  /*4b00*/  ISETP.LT.OR P3, PT, R27, 0x9, !P1 ;  /* 0x000000091b00780c */ /* 0x000fe20004f61670 */
[-C--:B------:R-:W-:Y:S01]  /*4b10*/  FMUL R13, R13, R7.reuse ;  /* 0x000000070d0d7220 */ /* 0x080fe20000400000 */
[----:B------:R-:W-:Y:S01]  /*4b20*/  ISETP.GE.AND P2, PT, R28, 0x29, PT ;  /* 0x000000291c00780c */ /* 0x000fe20003f46270 */
[----:B------:R-:W-:Y:S01]  /*4b30*/  @!P6 STG.E.U8 desc[UR16][R8.64+0x20], R61 ;  /* 0x0000203d0800e986 */ /* 0x000fe2000c101110 */
[C---:B------:R-:W-:Y:S01]  /*4b40*/  ISETP.LT.OR P0, PT, R27.reuse, 0x9, !P0 ;  /* 0x000000091b00780c */ /* 0x040fe20004701670 */
[----:B------:R-:W-:Y:S01]  /*4b50*/  FMUL R16, R16, R7 ;  /* 0x0000000710107220 */ /* 0x000fe20000400000 */
[----:B------:R-:W-:Y:S01]  /*4b60*/  ISETP.GE.AND P1, PT, R28, 0x2a, PT ;  /* 0x0000002a1c00780c */ /* 0x000fe20003f26270 */
[----:B------:R-:W-:Y:S01]  /*4b70*/  @!P5 STG.E.U8 desc[UR16][R8.64+0x21], R29 ;  /* 0x0000211d0800d986 */ /* 0x000fe2000c101110 */
[----:B------:R-:W-:-:S02]  /*4b80*/  ISETP.LT.OR P6, PT, R27, 0x1, !P2 ;  /* 0x000000011b00780c */ /* 0x000fc400057c1670 */
[C---:B------:R-:W-:Y:S02]  /*4b90*/  ISETP.LT.OR P5, PT, R27.reuse, 0x1, !P1 ;  /* 0x000000011b00780c */ /* 0x040fe40004fa1670 */
[----:B------:R-:W-:Y:S02]  /*4ba0*/  F2FP.SATFINITE.E5M2.F32.PACK_AB_MERGE_C R59, RZ, R59, RZ ;  /* 0x0000003bff3b723e */ /* 0x000fe400048060ff */
[----:B0-----:R-:W-:Y:S02]  /*4bb0*/  F2FP.SATFINITE.E5M2.F32.PACK_AB_MERGE_C R15, RZ, R60, RZ ;  /* 0x0000003cff0f723e */ /* 0x001fe400048060ff */
[----:B------:R-:W-:Y:S01]  /*4bc0*/  F2FP.SATFINITE.E5M2.F32.PACK_AB_MERGE_C R57, RZ, R57, RZ ;  /* 0x00000039ff39723e */ /* 0x000fe200048060ff */
[----:B------:R-:W-:Y:S01]  /*4bd0*/  @!P0 STG.E.U8 desc[UR16][R10.64+0x20], R59 ;  /* 0x0000203b0a008986 */ /* 0x000fe2000c101110 */
[----:B-1----:R-:W-:Y:S02]  /*4be0*/  F2FP.SATFINITE.E5M2.F32.PACK_AB_MERGE_C R25, RZ, R58, RZ ;  /* 0x0000003aff19723e */ /* 0x002fe400048060ff */
[C---:B------:R-:W-:Y:S01]  /*4bf0*/  ISETP.LT.OR P1, PT, R27.reuse, 0x9, !P1 ;  /* 0x000000091b00780c */ /* 0x040fe20004f21670 */
[----:B------:R0:W-:Y:S01]  /*4c00*/  @!P3 STG.E.U8 desc[UR16][R10.64+0x21], R15 ;  /* 0x0000210f0a00b986 */ /* 0x0001e2000c101110 */
[----:B------:R-:W-:-:S02]  /*4c10*/  ISETP.LT.OR P2, PT, R27, 0x9, !P2 ;  /* 0x000000091b00780c */ /* 0x000fc40005741670 */
[C---:B------:R-:W-:Y:S01]  /*4c20*/  ISETP.GE.AND P3, PT, R28.reuse, 0x31, PT ;  /* 0x000000311c00780c */ /* 0x040fe20003f66270 */
[----:B------:R-:W-:Y:S01]  /*4c30*/  @!P6 STG.E.U8 desc[UR16][R8.64+0x28], R57 ;  /* 0x000028390800e986 */ /* 0x000fe2000c101110 */
[----:B------:R-:W-:Y:S02]  /*4c40*/  ISETP.GE.AND P0, PT, R28, 0x32, PT ;  /* 0x000000321c00780c */ /* 0x000fe40003f06270 */
[----:B------:R-:W-:Y:S01]  /*4c50*/  F2FP.SATFINITE.E5M2.F32.PACK_AB_MERGE_C R23, RZ, R23, RZ ;  /* 0x00000017ff17723e */ /* 0x000fe200048060ff */
[----:B------:R1:W-:Y:S01]  /*4c60*/  @!P5 STG.E.U8 desc[UR16][R8.64+0x29], R25 ;  /* 0x000029190800d986 */ /* 0x0003e2000c101110 */
[C---:B------:R-:W-:Y:S02]  /*4c70*/  ISETP.LT.OR P5, PT, R27.reuse, 0x1, !P3 ;  /* 0x000000011b00780c */ /* 0x040fe40005fa1670 */
[----:B------:R-:W-:Y:S02]  /*4c80*/  ISETP.LT.OR P6, PT, R27, 0x1, !P0 ;  /* 0x000000011b00780c */ /* 0x000fe400047c1670 */
[----:B0-----:R-:W-:Y:S01]  /*4c90*/  F2FP.SATFINITE.E5M2.F32.PACK_AB_MERGE_C R15, RZ, R56, RZ ;  /* 0x00000038ff0f723e */ /* 0x001fe200048060ff */
[----:B------:R-:W-:Y:S01]  /*4ca0*/  @!P2 STG.E.U8 desc[UR16][R10.64+0x28], R23 ;  /* 0x000028170a00a986 */ /* 0x000fe2000c101110 */
[----:B------:R-:W-:-:S02]  /*4cb0*/  F2FP.SATFINITE.E5M2.F32.PACK_AB_MERGE_C R21, RZ, R21, RZ ;  /* 0x00000015ff15723e */ /* 0x000fc400048060ff */
[C---:B------:R-:W-:Y:S01]  /*4cc0*/  ISETP.GE.AND P2, PT, R28.reuse, 0x3a, PT ;  /* 0x0000003a1c00780c */ /* 0x040fe20003f46270 */
[----:B------:R0:W-:Y:S01]  /*4cd0*/  @!P1 STG.E.U8 desc[UR16][R10.64+0x29], R15 ;  /* 0x0000290f0a009986 */ /* 0x0001e2000c101110 */
[C---:B------:R-:W-:Y:S02]  /*4ce0*/  ISETP.LT.OR P1, PT, R27.reuse, 0x9, !P3 ;  /* 0x000000091b00780c */ /* 0x040fe40005f21670 */
[----:B-1----:R-:W-:Y:S01]  /*4cf0*/  F2FP.SATFINITE.E5M2.F32.PACK_AB_MERGE_C R25, RZ, R22, RZ ;  /* 0x00000016ff19723e */ /* 0x002fe200048060ff */
[----:B------:R1:W-:Y:S01]  /*4d00*/  @!P5 STG.E.U8 desc[UR16][R8.64+0x30], R21 ;  /* 0x000030150800d986 */ /* 0x0003e2000c101110 */
[----:B------:R-:W-:Y:S02]  /*4d10*/  ISETP.GE.AND P3, PT, R28, 0x39, PT ;  /* 0x000000391c00780c */ /* 0x000fe40003f66270 */
[C---:B------:R-:W-:Y:S01]  /*4d20*/  ISETP.LT.OR P0, PT, R27.reuse, 0x9, !P0 ;  /* 0x000000091b00780c */ /* 0x040fe20004701670 */
[----:B------:R2:W-:Y:S01]  /*4d30*/  @!P6 STG.E.U8 desc[UR16][R8.64+0x31], R25 ;  /* 0x000031190800e986 */ /* 0x0005e2000c101110 */
[----:B------:R-:W-:-:S02]  /*4d40*/  ISETP.LT.OR P5, PT, R27, 0x1, !P3 ;  /* 0x000000011b00780c */ /* 0x000fc40005fa1670 */
[C---:B------:R-:W-:Y:S02]  /*4d50*/  ISETP.LT.OR P6, PT, R27.reuse, 0x1, !P2 ;  /* 0x000000011b00780c */ /* 0x040fe400057c1670 */
[C---:B------:R-:W-:Y:S02]  /*4d60*/  ISETP.LT.OR P3, PT, R27.reuse, 0x9, !P3 ;  /* 0x000000091b00780c */ /* 0x040fe40005f61670 */
[----:B------:R-:W-:Y:S02]  /*4d70*/  ISETP.LT.OR P2, PT, R27, 0x9, !P2 ;  /* 0x000000091b00780c */ /* 0x000fe40005741670 */
[----:B------:R-:W-:Y:S02]  /*4d80*/  F2FP.SATFINITE.E5M2.F32.PACK_AB_MERGE_C R19, RZ, R19, RZ ;  /* 0x00000013ff13723e */ /* 0x000fe400048060ff */
[----:B0-----:R-:W-:Y:S02]  /*4d90*/  F2FP.SATFINITE.E5M2.F32.PACK_AB_MERGE_C R15, RZ, R20, RZ ;  /* 0x00000014ff0f723e */ /* 0x001fe400048060ff */
[----:B------:R-:W-:Y:S01]  /*4da0*/  F2FP.SATFINITE.E5M2.F32.PACK_AB_MERGE_C R17, RZ, R17, RZ ;  /* 0x00000011ff11723e */ /* 0x000fe200048060ff */
[----:B------:R2:W-:Y:S01]  /*4db0*/  @!P1 STG.E.U8 desc[UR16][R10.64+0x30], R19 ;  /* 0x000030130a009986 */ /* 0x0005e2000c101110 */
[----:B-1----:R-:W-:-:S02]  /*4dc0*/  F2FP.SATFINITE.E5M2.F32.PACK_AB_MERGE_C R21, RZ, R18, RZ ;  /* 0x00000012ff15723e */ /* 0x002fc400048060ff */
[----:B------:R-:W-:Y:S01]  /*4dd0*/  F2FP.SATFINITE.E5M2.F32.PACK_AB_MERGE_C R13, RZ, R13, RZ ;  /* 0x0000000dff0d723e */ /* 0x000fe200048060ff */
[----:B------:R2:W-:Y:S01]  /*4de0*/  @!P0 STG.E.U8 desc[UR16][R10.64+0x31], R15 ;  /* 0x0000310f0a008986 */ /* 0x0005e2000c101110 */
[----:B------:R-:W-:-:S03]  /*4df0*/  F2FP.SATFINITE.E5M2.F32.PACK_AB_MERGE_C R23, RZ, R16, RZ ;  /* 0x00000010ff17723e */ /* 0x000fc600048060ff */
[----:B------:R2:W-:Y:S04]  /*4e00*/  @!P5 STG.E.U8 desc[UR16][R8.64+0x38], R17 ;  /* 0x000038110800d986 */ /* 0x0005e8000c101110 */
[----:B------:R2:W-:Y:S04]  /*4e10*/  @!P6 STG.E.U8 desc[UR16][R8.64+0x39], R21 ;  /* 0x000039150800e986 */ /* 0x0005e8000c101110 */
[----:B------:R2:W-:Y:S04]  /*4e20*/  @!P3 STG.E.U8 desc[UR16][R10.64+0x38], R13 ;  /* 0x0000380d0a00b986 */ /* 0x0005e8000c101110 */
[----:B------:R2:W-:Y:S02]  /*4e30*/  @!P2 STG.E.U8 desc[UR16][R10.64+0x39], R23 ;  /* 0x000039170a00a986 */ /* 0x0005e4000c101110 */
.L_x_103:
[----:B------:R-:W-:Y:S05]  /*4e40*/  BSYNC B0 ;  /* 0x0000000000007941 */ /* 0x000fea0003800000 */
.L_x_37:
[----:B------:R-:W-:Y:S01]  /*4e50*/  ULDC UR6, c[0x0][0xc] ;  /* 0x0000030000067ab9 */ /* 0x000fe20000000800 */
[----:B------:R-:W-:Y:S01]  /*4e60*/  ULDC UR7, c[0x0][0x10] ;  /* 0x0000040000077ab9 */ /* 0x000fe20000000800 */
[----:B0-23--:R-:W0:Y:S01]  /*4e70*/  LDC R9, c[0x0][0x14] ;  /* 0x00000500ff097b82 */ /* 0x00de220000000800 */
[----:B------:R-:W-:Y:S01]  /*4e80*/  UIMAD.WIDE.U32 UR6, UR6, UR7, URZ ;  /* 0x00000007060672a5 */ /* 0x000fe2000f8e003f */
[----:B-----5:R-:W-:Y:S01]  /*4e90*/  PRMT R8, RZ, 0x7610, R8 ;  /* 0x00007610ff087816 */ /* 0x020fe20000000008 */
[----:B------:R-:W-:Y:S02]  /*4ea0*/  IMAD.MOV.U32 R15, RZ, RZ, -0x1 ;  /* 0xffffffffff0f7424 */ /* 0x000fe400078e00ff */
[----:B------:R-:W-:Y:S02]  /*4eb0*/  IMAD.MOV.U32 R73, RZ, RZ, -0x1 ;  /* 0xffffffffff497424 */ /* 0x000fe400078e00ff */
[----:B0-----:R-:W-:-:S04]  /*4ec0*/  IMAD.WIDE.U32 R4, R9, UR6, R4 ;  /* 0x0000000609047c25 */ /* 0x001fc8000f8e0004 */
[----:B------:R-:W-:Y:S01]  /*4ed0*/  IMAD R9, R9, UR7, RZ ;  /* 0x0000000709097c24 */ /* 0x000fe2000f8e02ff */
[----:B------:R-:W-:Y:S02]  /*4ee0*/  ULDC.64 UR6, c[0x0][0x650] ;  /* 0x0001940000067ab9 */ /* 0x000fe40000000a00 */
[----:B------:R-:W-:Y:S01]  /*4ef0*/  ISETP.GE.U32.AND P0, PT, R4, UR6, PT ;  /* 0x0000000604007c0c */ /* 0x000fe2000bf06070 */
[----:B------:R-:W-:-:S05]  /*4f00*/  IMAD.IADD R5, R5, 0x1, R9 ;  /* 0x0000000105057824 */ /* 0x000fca00078e0209 */
[----:B------:R-:W-:-:S13]  /*4f10*/  ISETP.GE.U32.AND.EX P0, PT, R5, UR7, PT, P0 ;  /* 0x0000000705007c0c */ /* 0x000fda000bf06100 */
[----:B------:R-:W-:Y:S05]  /*4f20*/  @P0 BRA `(.L_x_104) ;  /* 0x0000000400600947 */ /* 0x000fea0003800000 */
[----:B------:R-:W0:Y:S01]  /*4f30*/  S2R R22, SR_CTAID.X ;  /* 0x0000000000167919 */ /* 0x000e220000002500 */
[----:B------:R-:W2:Y:S01]  /*4f40*/  LDC.64 R16, c[0x0][0x628] ;  /* 0x00018a00ff107b82 */ /* 0x000ea20000000a00 */
[----:B------:R-:W-:Y:S01]  /*4f50*/  ULDC UR6, c[0x0][0x150] ;  /* 0x0000540000067ab9 */ /* 0x000fe20000000800 */
[----:B------:R-:W-:Y:S01]  /*4f60*/  IMAD.MOV.U32 R14, RZ, RZ, R4 ;  /* 0x000000ffff0e7224 */ /* 0x000fe200078e0004 */
[----:B-1--4-:R-:W1:Y:S01]  /*4f70*/  S2R R24, SR_CTAID.Y ;  /* 0x0000000000187919 */ /* 0x012e620000002600 */
[----:B------:R-:W-:-:S04]  /*4f80*/  IMAD.MOV.U32 R15, RZ, RZ, R5 ;  /* 0x000000ffff0f7224 */ /* 0x000fc800078e0005 */
[----:B------:R-:W3:Y:S08]  /*4f90*/  LDC R25, c[0x0][0x144] ;  /* 0x00005100ff197b82 */ /* 0x000ef00000000800 */
[----:B------:R-:W4:Y:S08]  /*4fa0*/  LDC R18, c[0x0][0x630] ;  /* 0x00018c00ff127b82 */ /* 0x000f300000000800 */
[----:B------:R-:W1:Y:S01]  /*4fb0*/  LDC.64 R20, c[0x0][0x620] ;  /* 0x00018800ff147b82 */ /* 0x000e620000000a00 */
[----:B--2---:R-:W-:-:S04]  /*4fc0*/  ISETP.NE.U32.AND P0, PT, R16, RZ, PT ;  /* 0x000000ff1000720c */ /* 0x004fc80003f05070 */
[----:B------:R-:W-:Y:S02]  /*4fd0*/  ISETP.NE.AND.EX P0, PT, R17, RZ, PT, P0 ;  /* 0x000000ff1100720c */ /* 0x000fe40003f05300 */
[----:B0-----:R-:W-:-:S05]  /*4fe0*/  I2FP.F32.U32 R8, R22 ;  /* 0x0000001600087245 */ /* 0x001fca0000201000 */
[----:B------:R-:W-:-:S04]  /*4ff0*/  FMUL R8, R8, UR6 ;  /* 0x0000000608087c20 */ /* 0x000fc80008400000 */
[----:B------:R0:W2:Y:S02]  /*5000*/  F2I.U32.TRUNC.NTZ R23, R8 ;  /* 0x0000000800177305 */ /* 0x0000a4000020f000 */
[----:B---34-:R-:W-:Y:S05]  /*5010*/  @!P0 BRA `(.L_x_105) ;  /* 0x0000000000288947 */ /* 0x018fea0003800000 */
[----:B------:R-:W3:Y:S02]  /*5020*/  LDC R9, c[0x0][0x634] ;  /* 0x00018d00ff097b82 */ /* 0x000ee40000000800 */
[----:B---3--:R-:W-:-:S05]  /*5030*/  IADD3 R13, P0, R4, R9, RZ ;  /* 0x00000009040d7210 */ /* 0x008fca0007f1e0ff */
[----:B------:R-:W-:-:S04]  /*5040*/  IMAD.X R19, RZ, RZ, R5, P0 ;  /* 0x000000ffff137224 */ /* 0x000fc800000e0605 */
[----:B0-----:R-:W-:-:S04]  /*5050*/  IMAD.WIDE.U32 R8, R19, R16, RZ ;  /* 0x0000001013087225 */ /* 0x001fc800078e00ff */
[----:B------:R-:W-:-:S04]  /*5060*/  IMAD.WIDE.U32 R10, P0, R13, R17, R8 ;  /* 0x000000110d0a7225 */ /* 0x000fc80007800008 */
[----:B------:R-:W-:-:S04]  /*5070*/  IMAD.WIDE.U32 R8, R13, R16, RZ ;  /* 0x000000100d087225 */ /* 0x000fc800078e00ff */
[----:B------:R-:W-:Y:S01]  /*5080*/  IMAD.X R15, RZ, RZ, RZ, P0 ;  /* 0x000000ffff0f7224 */ /* 0x000fe200000e06ff */
[----:B------:R-:W-:Y:S01]  /*5090*/  IADD3 RZ, P0, R9, R10, RZ ;  /* 0x0000000a09ff7210 */ /* 0x000fe20007f1e0ff */
[----:B------:R-:W-:-:S04]  /*50a0*/  IMAD.MOV.U32 R14, RZ, RZ, R11 ;  /* 0x000000ffff0e7224 */ /* 0x000fc800078e000b */
[----:B------:R-:W-:-:S08]  /*50b0*/  IMAD.WIDE.U32.X R14, R19, R17, R14, P0 ;  /* 0x00000011130e7225 */ /* 0x000fd000000e040e */
.L_x_105:
[----:B------:R-:W3:Y:S01]  /*50c0*/  LDC.64 R30, c[0x0][0x640] ;  /* 0x00019000ff1e7b82 */ /* 0x000ee20000000a00 */
[-C--:B------:R-:W-:Y:S01]  /*50d0*/  SHF.R.U64 R73, R14, R18.reuse, R15 ;  /* 0x000000120e497219 */ /* 0x080fe2000000120f */
[----:B--2---:R-:W-:Y:S01]  /*50e0*/  IMAD.MOV R23, RZ, RZ, -R23 ;  /* 0x000000ffff177224 */ /* 0x004fe200078e0a17 */
[----:B0-----:R-:W-:Y:S01]  /*50f0*/  SHF.R.U32.HI R8, RZ, R18, R15 ;  /* 0x00000012ff087219 */ /* 0x001fe2000001160f */
[----:B------:R-:W-:Y:S01]  /*5100*/  ULDC UR6, c[0x0][0x154] ;  /* 0x0000550000067ab9 */ /* 0x000fe20000000800 */
[----:B------:R-:W-:Y:S01]  /*5110*/  IADD3 R11, P0, RZ, -R73, RZ ;  /* 0x80000049ff0b7210 */ /* 0x000fe20007f1e0ff */
[----:B------:R-:W-:Y:S02]  /*5120*/  IMAD R23, R25, R23, R22 ;  /* 0x0000001719177224 */ /* 0x000fe400078e0216 */
[----:B------:R-:W0:Y:S01]  /*5130*/  LDC R14, c[0x0][0x618] ;  /* 0x00018600ff0e7b82 */ /* 0x000e220000000800 */
[----:B------:R-:W-:Y:S02]  /*5140*/  IMAD.MOV.U32 R13, RZ, RZ, 0x1 ;  /* 0x00000001ff0d7424 */ /* 0x000fe400078e00ff */
[----:B------:R-:W-:-:S04]  /*5150*/  IMAD.X R9, RZ, RZ, ~R8, P0 ;  /* 0x000000ffff097224 */ /* 0x000fc800000e0e08 */
[-C--:B-1----:R-:W-:Y:S01]  /*5160*/  IMAD R10, R9, R20.reuse, RZ ;  /* 0x00000014090a7224 */ /* 0x082fe200078e02ff */
[----:B------:R-:W1:Y:S01]  /*5170*/  LDC R26, c[0x0][0x608] ;  /* 0x00018200ff1a7b82 */ /* 0x000e620000000800 */
[----:B------:R-:W-:-:S04]  /*5180*/  IMAD.WIDE.U32 R8, R11, R20, R4 ;  /* 0x000000140b087225 */ /* 0x000fc800078e0004 */
[----:B------:R-:W-:Y:S01]  /*5190*/  IMAD R11, R11, R21, R10 ;  /* 0x000000150b0b7224 */ /* 0x000fe200078e020a */
[----:B------:R-:W-:Y:S02]  /*51a0*/  I2FP.F32.U32 R10, R24 ;  /* 0x00000018000a7245 */ /* 0x000fe40000201000 */
[----:B------:R-:W2:Y:S01]  /*51b0*/  LDC R28, c[0x0][0x658] ;  /* 0x00019600ff1c7b82 */ /* 0x000ea20000000800 */
[----:B------:R-:W-:Y:S01]  /*51c0*/  IMAD.IADD R9, R9, 0x1, R11 ;  /* 0x0000000109097824 */ /* 0x000fe200078e020b */
[----:B---3--:R-:W-:Y:S01]  /*51d0*/  ISETP.NE.U32.AND P0, PT, R30, RZ, PT ;  /* 0x000000ff1e00720c */ /* 0x008fe20003f05070 */
[----:B------:R-:W-:Y:S01]  /*51e0*/  FMUL R10, R10, UR6 ;  /* 0x000000060a0a7c20 */ /* 0x000fe20008400000 */
[----:B------:R-:W-:Y:S02]  /*51f0*/  IMAD.MOV.U32 R11, RZ, RZ, -0x1 ;  /* 0xffffffffff0b7424 */ /* 0x000fe400078e00ff */
[----:B------:R-:W-:Y:S01]  /*5200*/  ISETP.NE.AND.EX P0, PT, R31, RZ, PT, P0 ;  /* 0x000000ff1f00720c */ /* 0x000fe20003f05300 */
[----:B------:R3:W4:Y:S01]  /*5210*/  F2I.U32.TRUNC.NTZ R19, R10 ;  /* 0x0000000a00137305 */ /* 0x000722000020f000 */
[----:B------:R-:W3:Y:S01]  /*5220*/  LDC R21, c[0x0][0x148] ;  /* 0x00005200ff157b82 */ /* 0x000ee20000000800 */
[----:B0-----:R-:W-:-:S02]  /*5230*/  SHF.R.U64 R18, R8, R14, R9 ;  /* 0x0000000e08127219 */ /* 0x001fc40000001209 */
[----:B------:R-:W-:-:S05]  /*5240*/  SHF.R.U32.HI R9, RZ, R14, R9 ;  /* 0x0000000eff097219 */ /* 0x000fca0000011609 */
[----:B------:R-:W0:Y:S01]  /*5250*/  LDC R22, c[0x0][0x600] ;  /* 0x00018000ff167b82 */ /* 0x000e220000000800 */
[-CC-:B-1----:R-:W-:Y:S02]  /*5260*/  SHF.R.U64 R16, R18, R26.reuse, R9.reuse ;  /* 0x0000001a12107219 */ /* 0x182fe40000001209 */
[----:B------:R-:W-:-:S05]  /*5270*/  SHF.R.U32.HI R9, RZ, R26, R9 ;  /* 0x0000001aff097219 */ /* 0x000fca0000011609 */
[----:B------:R-:W1:Y:S01]  /*5280*/  LDC R27, c[0x0][0x648] ;  /* 0x00019200ff1b7b82 */ /* 0x000e620000000800 */
[-CC-:B--2---:R-:W-:Y:S02]  /*5290*/  SHF.R.U64 R20, R16, R28.reuse, R9.reuse ;  /* 0x0000001c10147219 */ /* 0x184fe40000001209 */
[-C--:B------:R-:W-:Y:S02]  /*52a0*/  SHF.L.U32 R11, R11, R28.reuse, RZ ;  /* 0x0000001c0b0b7219 */ /* 0x080fe400000006ff */
[-C--:B------:R-:W-:Y:S01]  /*52b0*/  SHF.R.U32.HI R9, RZ, R28.reuse, R9 ;  /* 0x0000001cff097219 */ /* 0x080fe20000011609 */
[----:B------:R-:W-:Y:S01]  /*52c0*/  IMAD.MOV.U32 R8, RZ, RZ, R20 ;  /* 0x000000ffff087224 */ /* 0x000fe200078e0014 */
[----:B------:R-:W-:Y:S01]  /*52d0*/  SHF.L.U32 R26, R13, R28, RZ ;  /* 0x0000001c0d1a7219 */ /* 0x000fe200000006ff */
[----:B------:R-:W2:Y:S01]  /*52e0*/  LDC R29, c[0x0][0x638] ;  /* 0x00018e00ff1d7b82 */ /* 0x000ea20000000800 */
[----:B------:R-:W-:-:S07]  /*52f0*/  LOP3.LUT R25, RZ, R11, RZ, 0x33, !PT ;  /* 0x0000000bff197212 */ /* 0x000fce00078e33ff */
[----:B------:R-:W0:Y:S01]  /*5300*/  LDC R32, c[0x0][0x610] ;  /* 0x00018400ff207b82 */ /* 0x000e220000000800 */
[----:B----4-:R-:W-:Y:S05]  /*5310*/  @!P0 BRA `(.L_x_106) ;  /* 0x0000000000288947 */ /* 0x010fea0003800000 */
[----:B------:R-:W4:Y:S02]  /*5320*/  LDC R13, c[0x0][0x64c] ;  /* 0x00019300ff0d7b82 */ /* 0x000f240000000800 */
[----:B----4-:R-:W-:-:S05]  /*5330*/  IADD3 R13, P0, R20, R13, RZ ;  /* 0x0000000d140d7210 */ /* 0x010fca0007f1e0ff */
[----:B------:R-:W-:-:S04]  /*5340*/  IMAD.X R17, RZ, RZ, R9, P0 ;  /* 0x000000ffff117224 */ /* 0x000fc800000e0609 */
[----:B------:R-:W-:-:S04]  /*5350*/  IMAD.WIDE.U32 R8, R17, R30, RZ ;  /* 0x0000001e11087225 */ /* 0x000fc800078e00ff */
[----:B---3--:R-:W-:-:S04]  /*5360*/  IMAD.WIDE.U32 R10, P0, R13, R31, R8 ;  /* 0x0000001f0d0a7225 */ /* 0x008fc80007800008 */
[----:B------:R-:W-:-:S04]  /*5370*/  IMAD.WIDE.U32 R8, R13, R30, RZ ;  /* 0x0000001e0d087225 */ /* 0x000fc800078e00ff */
[----:B------:R-:W-:Y:S01]  /*5380*/  IMAD.X R15, RZ, RZ, RZ, P0 ;  /* 0x000000ffff0f7224 */ /* 0x000fe200000e06ff */
[----:B------:R-:W-:Y:S01]  /*5390*/  IADD3 RZ, P0, R9, R10, RZ ;  /* 0x0000000a09ff7210 */ /* 0x000fe20007f1e0ff */
[----:B------:R-:W-:-:S04]  /*53a0*/  IMAD.MOV.U32 R14, RZ, RZ, R11 ;  /* 0x000000ffff0e7224 */ /* 0x000fc800078e000b */
[----:B------:R-:W-:-:S08]  /*53b0*/  IMAD.WIDE.U32.X R8, R17, R31, R14, P0 ;  /* 0x0000001f11087225 */ /* 0x000fd000000e040e */
.L_x_106:
[----:B-1----:R-:W-:Y:S01]  /*53c0*/  SHF.R.U64 R8, R8, R27, R9 ;  /* 0x0000001b08087219 */ /* 0x002fe20000001209 */
[----:B0-----:R-:W-:Y:S01]  /*53d0*/  VIADD R13, R22, 0xffffffff ;  /* 0xffffffff160d7836 */ /* 0x001fe20000000000 */
[----:B------:R-:W-:Y:S01]  /*53e0*/  LOP3.LUT R11, R16, R25, RZ, 0xc0, !PT ;  /* 0x00000019100b7212 */ /* 0x000fe200078ec0ff */
[----:B------:R-:W-:Y:S02]  /*53f0*/  IMAD.MOV R19, RZ, RZ, -R19 ;  /* 0x000000ffff137224 */ /* 0x000fe400078e0a13 */
[----:B------:R-:W-:Y:S02]  /*5400*/  IMAD.MOV R9, RZ, RZ, -R8 ;  /* 0x000000ffff097224 */ /* 0x000fe400078e0a08 */
[----:B------:R-:W-:Y:S01]  /*5410*/  IMAD R26, R26, R8, R11 ;  /* 0x000000081a1a7224 */ /* 0x000fe200078e020b */
[----:B------:R-:W-:Y:S01]  /*5420*/  LOP3.LUT R11, R18, R13, RZ, 0xc0, !PT ;  /* 0x0000000d120b7212 */ /* 0x000fe200078ec0ff */
[----:B---3--:R-:W-:Y:S02]  /*5430*/  @P4 IMAD R23, R21, R19, R24 ;  /* 0x0000001315174224 */ /* 0x008fe400078e0218 */
[----:B--2---:R-:W-:-:S02]  /*5440*/  IMAD R8, R9, R29, R20 ;  /* 0x0000001d09087224 */ /* 0x004fc400078e0214 */
[----:B------:R-:W-:Y:S02]  /*5450*/  IMAD R26, R26, R32, R23 ;  /* 0x000000201a1a7224 */ /* 0x000fe400078e0217 */
[----:B------:R-:W-:Y:S02]  /*5460*/  IMAD R9, R8, R22, R11 ;  /* 0x0000001608097224 */ /* 0x000fe400078e020b */
[----:B------:R-:W-:-:S03]  /*5470*/  IMAD.MOV.U32 R10, RZ, RZ, 0x1 ;  /* 0x00000001ff0a7424 */ /* 0x000fc600078e00ff */
[----:B------:R-:W-:Y:S02]  /*5480*/  SEL R15, R9, R26, !P4 ;  /* 0x0000001a090f7207 */ /* 0x000fe40006000000 */
[----:B------:R-:W-:Y:S02]  /*5490*/  PRMT R8, R10, 0x7610, R8 ;  /* 0x000076100a087816 */ /* 0x000fe40000000008 */
[----:B------:R-:W-:-:S07]  /*54a0*/  SEL R26, R26, R9, !P4 ;  /* 0x000000091a1a7207 */ /* 0x000fce0006000000 */
.L_x_104:
[----:B------:R-:W-:Y:S01]  /*54b0*/  LOP3.LUT P0, RZ, R8, 0xff, RZ, 0xc0, !PT ;  /* 0x000000ff08ff7812 */ /* 0x000fe2000780c0ff */
[----:B------:R-:W-:-:S12]  /*54c0*/  IMAD.MOV.U32 R71, RZ, RZ, R26 ;  /* 0x000000ffff477224 */ /* 0x000fd800078e001a */
[----:B------:R-:W-:Y:S05]  /*54d0*/  @P0 BRA `(.L_x_107) ;  /* 0xffffffbc00300947 */ /* 0x000fea000383ffff */
[----:B------:R-:W-:Y:S05]  /*54e0*/  EXIT ;  /* 0x000000000000794d */ /* 0x000fea0003800000 */
.L_x_7:
[----:B0-----:R-:W-:Y:S01]  /*54f0*/  ULDC.64 UR4, c[0x0][0x650] ;  /* 0x0001940000047ab9 */ /* 0x001fe20000000a00 */
        /* <DEDUP_REMOVED lines=25> */
.L_x_109:
[----:B------:R-:W0:Y:S01]  /*5690*/  LDC.64 R28, c[0x0][0x640] ;  /* 0x00019000ff1c7b82 */ /* 0x000e220000000a00 */
[-CC-:B------:R-:W-:Y:S01]  /*56a0*/  SHF.R.U64 R21, R16, R6.reuse, R17.reuse ;  /* 0x0000000610157219 */ /* 0x180fe20000001211 */
[----:B------:R-:W-:Y:S01]  /*56b0*/  IMAD.MOV.U32 R31, RZ, RZ, 0x1 ;  /* 0x00000001ff1f7424 */ /* 0x000fe200078e00ff */
[----:B------:R-:W-:Y:S02]  /*56c0*/  SHF.R.U32.HI R3, RZ, R6, R17 ;  /* 0x00000006ff037219 */ /* 0x000fe40000011611 */
[----:B------:R-:W-:-:S03]  /*56d0*/  IADD3 R15, P0, RZ, -R21, RZ ;  /* 0x80000015ff0f7210 */ /* 0x000fc60007f1e0ff */
[----:B------:R-:W1:Y:S02]  /*56e0*/  LDC R14, c[0x0][0x618] ;  /* 0x00018600ff0e7b82 */ /* 0x000e640000000800 */
[----:B------:R-:W-:Y:S02]  /*56f0*/  IMAD.X R3, RZ, RZ, ~R3, P0 ;  /* 0x000000ffff037224 */ /* 0x000fe400000e0e03 */
[----:B------:R-:W-:-:S04]  /*5700*/  IMAD.WIDE.U32 R12, R15, R22, R4 ;  /* 0x000000160f0c7225 */ /* 0x000fc800078e0004 */
[----:B------:R-:W2:Y:S01]  /*5710*/  LDC R16, c[0x0][0x608] ;  /* 0x00018200ff107b82 */ /* 0x000ea20000000800 */
[----:B------:R-:W-:-:S04]  /*5720*/  IMAD R6, R3, R22, RZ ;  /* 0x0000001603067224 */ /* 0x000fc800078e02ff */
[----:B------:R-:W-:-:S03]  /*5730*/  IMAD R3, R15, R23, R6 ;  /* 0x000000170f037224 */ /* 0x000fc600078e0206 */
[----:B------:R-:W3:Y:S01]  /*5740*/  LDC R26, c[0x0][0x658] ;  /* 0x00019600ff1a7b82 */ /* 0x000ee20000000800 */
[----:B------:R-:W-:Y:S01]  /*5750*/  IMAD.IADD R3, R13, 0x1, R3 ;  /* 0x000000010d037824 */ /* 0x000fe200078e0203 */
[----:B0-----:R-:W-:Y:S01]  /*5760*/  ISETP.NE.U32.AND P0, PT, R28, RZ, PT ;  /* 0x000000ff1c00720c */ /* 0x001fe20003f05070 */
[----:B------:R-:W-:-:S03]  /*5770*/  IMAD.MOV.U32 R13, RZ, RZ, -0x1 ;  /* 0xffffffffff0d7424 */ /* 0x000fc600078e00ff */
        /* <DEDUP_REMOVED lines=25> */
.L_x_110:
[----:B-1----:R-:W-:Y:S01]  /*5910*/  SHF.R.U64 R6, R12, R25, R13 ;  /* 0x000000190c067219 */ /* 0x002fe2000000120d */
[----:B0-----:R-:W-:Y:S01]  /*5920*/  VIADD R13, R24, 0xffffffff ;  /* 0xffffffff180d7836 */ /* 0x001fe20000000000 */
[----:B------:R-:W-:Y:S01]  /*5930*/  SHF.L.U32 R9, R31, R26, RZ ;  /* 0x0000001a1f097219 */ /* 0x000fe200000006ff */
[----:B------:R-:W-:Y:S01]  /*5940*/  @P4 IMAD R10, R11, R20, R8 ;  /* 0x000000140b0a4224 */ /* 0x000fe200078e0208 */
[----:B------:R-:W-:Y:S01]  /*5950*/  LOP3.LUT R3, R22, R33, RZ, 0xc0, !PT ;  /* 0x0000002116037212 */ /* 0x000fe200078ec0ff */
[----:B------:R-:W-:Y:S01]  /*5960*/  IMAD.MOV R12, RZ, RZ, -R6 ;  /* 0x000000ffff0c7224 */ /* 0x000fe200078e0a06 */
[----:B------:R-:W-:Y:S01]  /*5970*/  LOP3.LUT R18, R18, R13, RZ, 0xc0, !PT ;  /* 0x0000000d12127212 */ /* 0x000fe200078ec0ff */
[----:B------:R-:W-:Y:S02]  /*5980*/  IMAD.MOV.U32 R16, RZ, RZ, R21 ;  /* 0x000000ffff107224 */ /* 0x000fe400078e0015 */
[----:B------:R-:W-:Y:S02]  /*5990*/  IMAD R9, R9, R6, R3 ;  /* 0x0000000609097224 */ /* 0x000fe400078e0203 */
[----:B--2---:R-:W-:-:S02]  /*59a0*/  IMAD R3, R12, R27, R23 ;  /* 0x0000001b0c037224 */ /* 0x004fc400078e0217 */
[----:B---3--:R-:W-:Y:S02]  /*59b0*/  IMAD R10, R9, R30, R10 ;  /* 0x0000001e090a7224 */ /* 0x008fe400078e020a */
[----:B------:R-:W-:Y:S02]  /*59c0*/  IMAD.MOV.U32 R6, RZ, RZ, 0x1 ;  /* 0x00000001ff067424 */ /* 0x000fe400078e00ff */
[----:B------:R-:W-:-:S03]  /*59d0*/  IMAD R9, R3, R24, R18 ;  /* 0x0000001803097224 */ /* 0x000fc600078e0212 */
[----:B------:R-:W-:Y:S02]  /*59e0*/  PRMT R3, R6, 0x7610, R3 ;  /* 0x0000761006037816 */ /* 0x000fe40000000003 */
[----:B------:R-:W-:Y:S02]  /*59f0*/  SEL R6, R9, R10, !P4 ;  /* 0x0000000a09067207 */ /* 0x000fe40006000000 */
[----:B------:R-:W-:-:S07]  /*5a00*/  SEL R18, R10, R9, !P4 ;  /* 0x000000090a127207 */ /* 0x000fce0006000000 */
.L_x_108:
[----:B------:R-:W-:-:S08]  /*5a10*/  NOP ;  /* 0x0000000000007918 */ /* 0x000fd00000000000 */
[----:B------:R-:W0:-:S00]  /*5a20*/  USETMAXREG.DEALLOC.CTAPOOL 0x28 ;  /* 0x00000028000079c8 */ /* 0x000e0000080e0500 */
[----:B0-----:R-:W-:-:S13]  /*5a30*/  ISETP.NE.AND P0, PT, R7, RZ, PT ;  /* 0x000000ff0700720c */ /* 0x001fda0003f05270 */
[----:B------:R-:W-:Y:S05]  /*5a40*/  @P0 EXIT ;  /* 0x000000000000094d */ /* 0x000fea0003800000 */
[----:B------:R-:W-:Y:S01]  /*5a50*/  LOP3.LUT P0, RZ, R3, 0xff, RZ, 0xc0, !PT ;  /* 0x000000ff03ff7812 */ /* 0x000fe2000780c0ff */
[----:B------:R-:W-:Y:S02]  /*5a60*/  IMAD.MOV.U32 R3, RZ, RZ, 0x1 ;  /* 0x00000001ff037424 */ /* 0x000fe400078e00ff */
[----:B------:R-:W-:-:S10]  /*5a70*/  IMAD.MOV.U32 R17, RZ, RZ, RZ ;  /* 0x000000ffff117224 */ /* 0x000fd400078e00ff */
[----:B------:R-:W-:Y:S05]  /*5a80*/  @!P0 BRA `(.L_x_111) ;  /* 0x0000000c003c8947 */ /* 0x000fea0003800000 */
[----:B------:R-:W0:Y:S01]  /*5a90*/  LDC R3, c[0x0][0x28c] ;  /* 0x0000a300ff037b82 */ /* 0x000e220000000800 */
[----:B------:R-:W1:Y:S01]  /*5aa0*/  S2R R12, SR_CgaCtaId ;  /* 0x00000000000c7919 */ /* 0x000e620000008800 */
[----:B------:R-:W-:Y:S01]  /*5ab0*/  ULDC UR5, c[0x0][0x658] ;  /* 0x0001960000057ab9 */ /* 0x000fe20000000800 */
[----:B------:R-:W-:Y:S01]  /*5ac0*/  UMOV UR7, 0xffffffff ;  /* 0xffffffff00077882 */ /* 0x000fe20000000000 */
[----:B------:R-:W-:Y:S01]  /*5ad0*/  ULDC UR6, c[0x0][0xc] ;  /* 0x0000030000067ab9 */ /* 0x000fe20000000800 */
[----:B------:R-:W-:Y:S01]  /*5ae0*/  USHF.L.U32 UR8, UR7, UR5, URZ ;  /* 0x0000000507087299 */ /* 0x000fe2000800063f */
[----:B------:R-:W-:Y:S01]  /*5af0*/  BSSY B0, `(.L_x_111) ;  /* 0x00000c8000007945 */ /* 0x000fe20003800000 */
[----:B------:R-:W-:Y:S01]  /*5b00*/  UMOV UR9, 0x1 ;  /* 0x0000000100097882 */ /* 0x000fe20000000000 */
[----:B------:R-:W-:Y:S01]  /*5b10*/  ULDC UR7, c[0x0][0x10] ;  /* 0x0000040000077ab9 */ /* 0x000fe20000000800 */
[----:B------:R-:W-:Y:S01]  /*5b20*/  USHF.L.U32 UR18, UR9, UR5, URZ ;  /* 0x0000000509127299 */ /* 0x000fe2000800063f */
[----:B------:R-:W-:Y:S01]  /*5b30*/  IMAD.MOV.U32 R14, RZ, RZ, 0x1 ;  /* 0x00000001ff0e7424 */ /* 0x000fe200078e00ff */
[----:B------:R-:W-:Y:S01]  /*5b40*/  UIMAD.WIDE.U32 UR6, UR6, UR7, URZ ;  /* 0x00000007060672a5 */ /* 0x000fe2000f8e003f */
[----:B------:R-:W-:Y:S01]  /*5b50*/  LOP3.LUT R15, R2, 0x2, RZ, 0xfc, !PT ;  /* 0x00000002020f7812 */ /* 0x000fe200078efcff */
[----:B------:R-:W-:Y:S01]  /*5b60*/  ULDC UR5, c[0x0][0x14] ;  /* 0x0000050000057ab9 */ /* 0x000fe20000000800 */
[----:B------:R-:W-:Y:S01]  /*5b70*/  IMAD.MOV.U32 R17, RZ, RZ, RZ ;  /* 0x000000ffff117224 */ /* 0x000fe200078e00ff */
[----:B------:R-:W-:-:S02]  /*5b80*/  UIMAD.WIDE.U32 UR20, UR6, UR5, URZ ;  /* 0x00000005061472a5 */ /* 0x000fc4000f8e003f */
[----:B------:R-:W-:Y:S01]  /*5b90*/  UIMAD UR13, UR7, UR5, URZ ;  /* 0x00000005070d72a4 */ /* 0x000fe2000f8e023f */
[----:B------:R-:W-:Y:S01]  /*5ba0*/  ULDC UR4, c[0x0][0x600] ;  /* 0x0001800000047ab9 */ /* 0x000fe20000000800 */
[----:B------:R-:W-:Y:S02]  /*5bb0*/  ULOP3.LUT UR17, URZ, UR8, URZ, 0x33, !UPT ;  /* 0x000000083f117292 */ /* 0x000fe4000f8e333f */
[----:B------:R-:W-:Y:S01]  /*5bc0*/  UIADD3 UR4, UR4, -0x1, URZ ;  /* 0xffffffff04047890 */ /* 0x000fe2000fffe03f */
[----:B0-----:R-:W-:Y:S01]  /*5bd0*/  VIADD R3, R3, 0x3f ;  /* 0x0000003f03037836 */ /* 0x001fe20000000000 */
[----:B------:R-:W-:Y:S01]  /*5be0*/  UIADD3 UR13, UR21, UR13, URZ ;  /* 0x0000000d150d7290 */ /* 0x000fe2000fffe03f */
[----:B------:R-:W-:-:S03]  /*5bf0*/  ULDC.64 UR22, c[0x0][0x198] ;  /* 0x0000660000167ab9 */ /* 0x000fc60000000a00 */
[----:B------:R-:W-:-:S04]  /*5c00*/  SHF.R.S32.HI R8, RZ, 0x1f, R3 ;  /* 0x0000001fff087819 */ /* 0x000fc80000011403 */
[----:B------:R-:W-:Y:S01]  /*5c10*/  LEA.HI R8, R8, R3, RZ, 0x6 ;  /* 0x0000000308087211 */ /* 0x000fe200078f30ff */
[C---:B-1----:R-:W-:Y:S02]  /*5c20*/  IMAD.SHL.U32 R11, R12.reuse, 0x20, RZ ;  /* 0x000000200c0b7824 */ /* 0x042fe400078e00ff */
[----:B------:R-:W-:Y:S01]  /*5c30*/  IMAD.SHL.U32 R12, R12, 0x800, RZ ;  /* 0x000008000c0c7824 */ /* 0x000fe200078e00ff */
[----:B------:R-:W-:Y:S01]  /*5c40*/  SHF.R.S32.HI R10, RZ, 0x6, R8 ;  /* 0x00000006ff0a7819 */ /* 0x000fe20000011408 */
[----:B------:R-:W-:Y:S01]  /*5c50*/  IMAD.MOV.U32 R3, RZ, RZ, 0x1 ;  /* 0x00000001ff037424 */ /* 0x000fe200078e00ff */
[----:B------:R-:W-:Y:S02]  /*5c60*/  LOP3.LUT R11, R11, 0x20, RZ, 0xc0, !PT ;  /* 0x000000200b0b7812 */ /* 0x000fe400078ec0ff */
[----:B------:R-:W-:Y:S01]  /*5c70*/  LOP3.LUT R12, R12, 0x800, RZ, 0xc0, !PT ;  /* 0x000008000c0c7812 */ /* 0x000fe200078ec0ff */
[----:B------:R-:W-:-:S07]  /*5c80*/  VIADD R13, R10, 0x1 ;  /* 0x000000010a0d7836 */ /* 0x000fce0000000000 */
.L_x_122:
[----:B------:R-:W-:-:S03]  /*5c90*/  UMOV UR5, 0xffffffff ;  /* 0xffffffff00057882 */ /* 0x000fc60000000000 */
[----:B------:R-:W-:Y:S05]  /*5ca0*/  BRA.DIV UR5, `(.L_x_112) ;  /* 0x0000000e05807947 */ /* 0x000fea000b800000 */
[----:B------:R-:W-:-:S13]  /*5cb0*/  ELECT P0, URZ, PT ;  /* 0x00000000003f782f */ /* 0x000fda0003800000 */
.L_x_132:
[----:B------:R-:W0:Y:S01]  /*5cc0*/  LDC R7, c[0x0][0x28c] ;  /* 0x0000a300ff077b82 */ /* 0x000e220000000800 */
[----:B------:R-:W-:Y:S01]  /*5cd0*/  BSSY B1, `(.L_x_113) ;  /* 0x0000038000017945 */ /* 0x000fe20003800000 */
[----:B0-----:R-:W-:-:S13]  /*5ce0*/  ISETP.LT.OR P0, PT, R7, 0x1, !P0 ;  /* 0x000000010700780c */ /* 0x001fda0004701670 */
[----:B------:R-:W-:Y:S05]  /*5cf0*/  @P0 BRA `(.L_x_114) ;  /* 0x0000000000d40947 */ /* 0x000fea0003800000 */
[----:B------:R-:W-:Y:S02]  /*5d00*/  IMAD R19, R6, 0x40, R11 ;  /* 0x0000004006137824 */ /* 0x000fe400078e020b */
[----:B------:R-:W-:Y:S02]  /*5d10*/  IMAD.SHL.U32 R20, R18, 0x80, RZ ;  /* 0x0000008012147824 */ /* 0x000fe400078e00ff */
[----:B------:R-:W-:Y:S02]  /*5d20*/  IMAD.MOV.U32 R23, RZ, RZ, RZ ;  /* 0x000000ffff177224 */ /* 0x000fe400078e00ff */
[----:B------:R-:W-:Y:S02]  /*5d30*/  IMAD.MOV.U32 R6, RZ, RZ, R13 ;  /* 0x000000ffff067224 */ /* 0x000fe400078e000d */
[----:B------:R-:W-:Y:S02]  /*5d40*/  IMAD.MOV.U32 R7, RZ, RZ, R3 ;  /* 0x000000ffff077224 */ /* 0x000fe400078e0003 */
[----:B------:R-:W-:-:S07]  /*5d50*/  IMAD.MOV.U32 R9, RZ, RZ, R17 ;  /* 0x000000ffff097224 */ /* 0x000fce00078e0011 */
.L_x_117:
[----:B------:R-:W0:Y:S01]  /*5d60*/  S2R R21, SR_CgaCtaId ;  /* 0x0000000000157919 */ /* 0x000e220000008800 */
[----:B------:R-:W-:Y:S02]  /*5d70*/  MOV R8, 0x400 ;  /* 0x0000040000087802 */ /* 0x000fe40000000f00 */
[----:B------:R-:W-:-:S13]  /*5d80*/  LOP3.LUT P1, RZ, R0, 0x7f, RZ, 0xc0, !PT ;  /* 0x0000007f00ff7812 */ /* 0x000fda000782c0ff */
[----:B------:R-:W1:Y:S01]  /*5d90*/  @!P1 LDC R18, c[0x0][0x500] ;  /* 0x00014000ff129b82 */ /* 0x000e620000000800 */
[----:B0-----:R-:W-:Y:S02]  /*5da0*/  LEA R22, R21, R8, 0x18 ;  /* 0x0000000815167211 */ /* 0x001fe400078ec0ff */
[----:B------:R-:W-:-:S03]  /*5db0*/  SHF.L.U32 R8, R7, 0x1f, RZ ;  /* 0x0000001f07087819 */ /* 0x000fc600000006ff */
[----:B------:R-:W-:-:S04]  /*5dc0*/  IMAD R21, R9, 0x8, R22 ;  /* 0x0000000809157824 */ /* 0x000fc800078e0216 */
[----:B------:R-:W0:Y:S02]  /*5dd0*/  SYNCS.PHASECHK.TRANS64.TRYWAIT P0, [R21+URZ+0x18], R8 ;  /* 0x00001808150075a7 */ /* 0x000e24000800017f */
[----:B01----:R-:W-:Y:S05]  /*5de0*/  @!P0 BRA `(.L_x_115) ;  /* 0x0000000c00508947 */ /* 0x003fea0003800000 */
.L_x_133:
[----:B0-----:R-:W-:Y:S01]  /*5df0*/  PRMT R8, R15, 0x9910, RZ ;  /* 0x000099100f087816 */ /* 0x001fe200000000ff */
[----:B------:R0:W-:Y:S03]  /*5e00*/  @!P1 SYNCS.ARRIVE.TRANS64 RZ, [R21+URZ], R18 ;  /* 0x0000001215ff99a7 */ /* 0x0001e6000800003f */
[----:B------:R-:W-:-:S13]  /*5e10*/  ISETP.NE.AND P0, PT, R8, 0x2, PT ;  /* 0x000000020800780c */ /* 0x000fda0003f05270 */
[----:B0-----:R-:W-:Y:S05]  /*5e20*/  @P0 BRA `(.L_x_116) ;  /* 0x0000000000040947 */ /* 0x001fea0003800000 */
[----:B------:R-:W-:Y:S01]  /*5e30*/  BPT.TRAP 0x1 ;  /* 0x000000040000795c */ /* 0x000fe20000300000 */
.L_x_116:
[----:B------:R-:W-:Y:S01]  /*5e40*/  R2UR UR16, R22 ;  /* 0x00000000161072ca */ /* 0x000fe200000e0000 */
[----:B------:R-:W-:Y:S01]  /*5e50*/  IMAD R22, R9, 0x2000, R22 ;  /* 0x0000200009167824 */ /* 0x000fe200078e0216 */
[----:B------:R-:W-:Y:S01]  /*5e60*/  R2UR UR9, R21 ;  /* 0x00000000150972ca */ /* 0x000fe200000e0000 */
[C---:B------:R-:W-:Y:S01]  /*5e70*/  IMAD R8, R9.reuse, 0x1000, R12 ;  /* 0x0000100009087824 */ /* 0x040fe200078e020c */
[----:B------:R-:W-:Y:S01]  /*5e80*/  UIADD3 UR6, UP0, UR22, 0xf0, URZ ;  /* 0x000000f016067890 */ /* 0x000fe2000ff1e03f */
[----:B------:R-:W-:Y:S01]  /*5e90*/  VIADD R6, R6, 0xffffffff ;  /* 0xffffffff06067836 */ /* 0x000fe20000000000 */
[----:B------:R-:W-:Y:S01]  /*5ea0*/  R2UR UR5, R22 ;  /* 0x00000000160572ca */ /* 0x000fe200000e0000 */
[----:B------:R-:W-:Y:S01]  /*5eb0*/  UIADD3 UR24, UP1, UR22, 0x1f0, URZ ;  /* 0x000001f016187890 */ /* 0x000fe2000ff3e03f */
[----:B------:R-:W-:Y:S01]  /*5ec0*/  R2UR UR8, R8 ;  /* 0x00000000080872ca */ /* 0x000fe200000e0000 */
[----:B------:R-:W-:Y:S01]  /*5ed0*/  UIADD3.X UR7, URZ, UR23, URZ, UP0, !UPT ;  /* 0x000000173f077290 */ /* 0x000fe200087fe43f */
[----:B------:R-:W-:Y:S01]  /*5ee0*/  R2UR UR11, R20 ;  /* 0x00000000140b72ca */ /* 0x000fe200000e0000 */
[----:B------:R-:W-:Y:S01]  /*5ef0*/  VIADD R9, R9, 0x1 ;  /* 0x0000000109097836 */ /* 0x000fe20000000000 */
[----:B------:R-:W-:Y:S01]  /*5f00*/  R2UR UR10, R23 ;  /* 0x00000000170a72ca */ /* 0x000fe200000e0000 */
[----:B------:R-:W-:Y:S01]  /*5f10*/  UIADD3.X UR25, URZ, UR23, URZ, UP1, !UPT ;  /* 0x000000173f197290 */ /* 0x000fe20008ffe43f */
[----:B------:R-:W-:Y:S01]  /*5f20*/  R2UR UR12, R16 ;  /* 0x00000000100c72ca */ /* 0x000fe200000e0000 */
[----:B------:R-:W-:Y:S01]  /*5f30*/  UMOV UR14, 0x0 ;  /* 0x00000000000e7882 */ /* 0x000fe20000000000 */
[----:B------:R-:W-:Y:S01]  /*5f40*/  R2UR UR19, R19 ;  /* 0x00000000131372ca */ /* 0x000fe200000e0000 */
[----:B------:R-:W-:Y:S01]  /*5f50*/  UMOV UR15, 0x10000000 ;  /* 0x10000000000f7882 */ /* 0x000fe20000000000 */
[----:B------:R-:W-:Y:S01]  /*5f60*/  ISETP.GT.AND P1, PT, R6, 0x1, PT ;  /* 0x000000010600780c */ /* 0x000fe20003f24270 */
[----:B------:R-:W-:Y:S01]  /*5f70*/  UIADD3 UR5, UR5, 0x100, URZ ;  /* 0x0000010005057890 */ /* 0x000fe2000fffe03f */
[----:B------:R-:W-:Y:S01]  /*5f80*/  ISETP.NE.AND P0, PT, R9, 0x3, PT ;  /* 0x000000030900780c */ /* 0x000fe20003f05270 */
[----:B------:R-:W-:Y:S01]  /*5f90*/  UIADD3 UR16, UR16, 0x6100, UR8 ;  /* 0x0000610010107890 */ /* 0x000fe2000fffe008 */
[----:B------:R-:W-:Y:S01]  /*5fa0*/  VIADD R23, R23, 0x40 ;  /* 0x0000004017177836 */ /* 0x000fe20000000000 */
[----:B------:R-:W-:Y:S01]  /*5fb0*/  UMOV UR26, 0x30000 ;  /* 0x00030000001a7882 */ /* 0x000fe20000000000 */
[----:B------:R-:W-:-:S02]  /*5fc0*/  SEL R8, RZ, 0x1, P0 ;  /* 0x00000001ff087807 */ /* 0x000fc40000000000 */
[----:B------:R-:W-:Y:S01]  /*5fd0*/  UMOV UR8, UR5 ;  /* 0x0000000500087c82 */ /* 0x000fe20008000000 */
[----:B------:R-:W-:Y:S01]  /*5fe0*/  SEL R9, R9, RZ, P0 ;  /* 0x000000ff09097207 */ /* 0x000fe20000000000 */
[----:B------:R0:W-:Y:S01]  /*5ff0*/  UTMALDG.3D [UR8], [UR6], desc[UR14] ;  /* 0x00000e08060075b4 */ /* 0x0001e20008011000 */
[----:B------:R-:W-:Y:S01]  /*6000*/  LOP3.LUT R7, R7, R8, RZ, 0x3c, !PT ;  /* 0x0000000807077212 */ /* 0x000fe200078e3cff */
[----:B0-----:R-:W-:Y:S01]  /*6010*/  UMOV UR11, UR19 ;  /* 0x00000013000b7c82 */ /* 0x001fe20008000000 */
[----:B------:R-:W-:Y:S02]  /*6020*/  UMOV UR8, UR16 ;  /* 0x0000001000087c82 */ /* 0x000fe40008000000 */
[----:B------:R0:W-:Y:S02]  /*6030*/  UTMALDG.3D.MULTICAST [UR8], [UR24], UR26, desc[UR14] ;  /* 0x00000e08180073b4 */ /* 0x0001e4000801181a */
[----:B0-----:R-:W-:Y:S05]  /*6040*/  @P1 BRA `(.L_x_117) ;  /* 0xfffffffc00441947 */ /* 0x001fea000383ffff */
.L_x_114:
[----:B------:R-:W-:Y:S05]  /*6050*/  BSYNC B1 ;  /* 0x0000000000017941 */ /* 0x000fea0003800000 */
.L_x_113:
[----:B------:R-:W-:Y:S01]  /*6060*/  LOP3.LUT P1, RZ, R14, 0xff, RZ, 0xc0, !PT ;  /* 0x000000ff0eff7812 */ /* 0x000fe2000782c0ff */
[C---:B------:R-:W-:Y:S01]  /*6070*/  IMAD.IADD R17, R10.reuse, 0x1, R17 ;  /* 0x000000010a117824 */ /* 0x040fe200078e0211 */
[----:B------:R-:W-:Y:S01]  /*6080*/  ULDC.64 UR6, c[0x0][0x650] ;  /* 0x0001940000067ab9 */ /* 0x000fe20000000a00 */
[C---:B------:R-:W-:Y:S01]  /*6090*/  ISETP.GE.U32.AND P2, PT, R10.reuse, 0x3, PT ;  /* 0x000000030a00780c */ /* 0x040fe20003f46070 */
[----:B------:R-:W-:Y:S01]  /*60a0*/  BSSY B1, `(.L_x_118) ;  /* 0x000006a000017945 */ /* 0x000fe20003800000 */
[----:B------:R-:W-:Y:S01]  /*60b0*/  IMAD.MOV.U32 R18, RZ, RZ, -0x1 ;  /* 0xffffffffff127424 */ /* 0x000fe200078e00ff */
[----:B------:R-:W-:Y:S01]  /*60c0*/  ISETP.GT.U32.AND P0, PT, R17, 0x2, PT ;  /* 0x000000021100780c */ /* 0x000fe20003f04070 */
[----:B------:R-:W-:Y:S01]  /*60d0*/  IMAD.MOV.U32 R16, RZ, RZ, -0x1 ;  /* 0xffffffffff107424 */ /* 0x000fe200078e00ff */
[----:B------:R-:W-:Y:S02]  /*60e0*/  PRMT R14, RZ, 0x7610, R14 ;  /* 0x00007610ff0e7816 */ /* 0x000fe4000000000e */
[----:B------:R-:W-:-:S03]  /*60f0*/  ISETP.LT.U32.AND P0, PT, R10, 0x3, P0 ;  /* 0x000000030a00780c */ /* 0x000fc60000701070 */
[----:B------:R-:W0:Y:S01]  /*6100*/  @P1 S2R R7, SR_CgaCtaId ;  /* 0x0000000000071919 */ /* 0x000e220000008800 */
[----:B------:R-:W-:-:S04]  /*6110*/  @P1 MOV R6, 0x400 ;  /* 0x0000040000061802 */ /* 0x000fc80000000f00 */
[----:B0-----:R-:W-:Y:S01]  /*6120*/  @P1 LEA R8, R7, R6, 0x18 ;  /* 0x0000000607081211 */ /* 0x001fe200078ec0ff */
[----:B------:R-:W-:Y:S01]  /*6130*/  IMAD.WIDE.U32 R6, R17, -0x55555555, RZ ;  /* 0xaaaaaaab11067825 */ /* 0x000fe200078e00ff */
[----:B------:R-:W-:Y:S02]  /*6140*/  SEL R6, RZ, 0x1, !P0 ;  /* 0x00000001ff067807 */ /* 0x000fe40004000000 */
[----:B------:R0:W-:Y:S01]  /*6150*/  @P1 SYNCS.ARRIVE.TRANS64.A1T0 RZ, [R8+URZ+0x48], RZ ;  /* 0x000048ff08ff19a7 */ /* 0x0001e2000810003f */
[----:B------:R-:W-:Y:S02]  /*6160*/  IADD3 R4, P1, R4, UR20, RZ ;  /* 0x0000001404047c10 */ /* 0x000fe4000ff3e0ff */
[----:B------:R-:W-:Y:S01]  /*6170*/  LOP3.LUT R3, R3, R6, RZ, 0x3c, !PT ;  /* 0x0000000603037212 */ /* 0x000fe200078e3cff */
[----:B------:R-:W-:Y:S01]  /*6180*/  IMAD.MOV.U32 R6, RZ, RZ, -0x1 ;  /* 0xffffffffff067424 */ /* 0x000fe200078e00ff */
[----:B------:R-:W-:Y:S02]  /*6190*/  IADD3.X R5, R5, UR13, RZ, P1, !PT ;  /* 0x0000000d05057c10 */ /* 0x000fe40008ffe4ff */
[----:B------:R-:W-:-:S02]  /*61a0*/  ISETP.GE.U32.AND P0, PT, R4, UR6, PT ;  /* 0x0000000604007c0c */ /* 0x000fc4000bf06070 */
[----:B0-----:R-:W-:Y:S02]  /*61b0*/  SHF.R.U32.HI R8, RZ, 0x1, R7 ;  /* 0x00000001ff087819 */ /* 0x001fe40000011607 */
[----:B------:R-:W-:Y:S02]  /*61c0*/  ISETP.GE.U32.AND.EX P0, PT, R5, UR7, PT, P0 ;  /* 0x0000000705007c0c */ /* 0x000fe4000bf06100 */
[----:B------:R-:W-:Y:S01]  /*61d0*/  @P2 LOP3.LUT R3, R3, 0x1, R8, 0x78, !PT ;  /* 0x0000000103032812 */ /* 0x000fe200078e7808 */
[----:B------:R-:W-:Y:S01]  /*61e0*/  IMAD R17, R8, -0x3, R17 ;  /* 0xfffffffd08117824 */ /* 0x000fe200078e0211 */
[----:B------:R-:W-:-:S09]  /*61f0*/  PRMT R7, RZ, 0x7610, R7 ;  /* 0x00007610ff077816 */ /* 0x000fd20000000007 */
[----:B------:R-:W-:Y:S05]  /*6200*/  @P0 BRA `(.L_x_119) ;  /* 0x00000004004c0947 */ /* 0x000fea0003800000 */
[----:B------:R-:W0:Y:S01]  /*6210*/  S2R R18, SR_CTAID.X ;  /* 0x0000000000127919 */ /* 0x000e220000002500 */
[----:B------:R-:W-:Y:S01]  /*6220*/  ULDC.64 UR6, c[0x0][0x628] ;  /* 0x00018a0000067ab9 */ /* 0x000fe20000000a00 */
[----:B------:R-:W-:Y:S01]  /*6230*/  ULDC UR8, c[0x0][0x630] ;  /* 0x00018c0000087ab9 */ /* 0x000fe20000000800 */
[----:B------:R-:W-:Y:S01]  /*6240*/  ISETP.NE.U32.AND P0, PT, RZ, UR6, PT ;  /* 0x00000006ff007c0c */ /* 0x000fe2000bf05070 */
[----:B------:R-:W1:Y:S01]  /*6250*/  S2R R19, SR_CTAID.Y ;  /* 0x0000000000137919 */ /* 0x000e620000002600 */
[----:B------:R-:W-:Y:S01]  /*6260*/  ULDC UR9, c[0x0][0x150] ;  /* 0x0000540000097ab9 */ /* 0x000fe20000000800 */
[----:B------:R-:W-:Y:S01]  /*6270*/  IMAD.MOV.U32 R6, RZ, RZ, R4 ;  /* 0x000000ffff067224 */ /* 0x000fe200078e0004 */
[----:B------:R-:W-:Y:S01]  /*6280*/  ISETP.NE.AND.EX P0, PT, RZ, UR7, PT, P0 ;  /* 0x00000007ff007c0c */ /* 0x000fe2000bf05300 */
[----:B------:R-:W-:Y:S01]  /*6290*/  IMAD.MOV.U32 R7, RZ, RZ, R5 ;  /* 0x000000ffff077224 */ /* 0x000fe200078e0005 */
[----:B0-----:R-:W-:-:S11]  /*62a0*/  I2FP.F32.U32 R20, R18 ;  /* 0x0000001200147245 */ /* 0x001fd60000201000 */
[----:B------:R-:W-:Y:S05]  /*62b0*/  @!P0 BRA `(.L_x_120) ;  /* 0x0000000000288947 */ /* 0x000fea0003800000 */
[----:B------:R-:W-:Y:S02]  /*62c0*/  ULDC UR5, c[0x0][0x634] ;  /* 0x00018d0000057ab9 */ /* 0x000fe40000000800 */
[----:B------:R-:W-:-:S05]  /*62d0*/  IADD3 R7, P0, R4, UR5, RZ ;  /* 0x0000000504077c10 */ /* 0x000fca000ff1e0ff */
[----:B------:R-:W-:-:S04]  /*62e0*/  IMAD.X R21, RZ, RZ, R5, P0 ;  /* 0x000000ffff157224 */ /* 0x000fc800000e0605 */
[----:B------:R-:W-:-:S04]  /*62f0*/  IMAD.WIDE.U32 R8, R21, UR6, RZ ;  /* 0x0000000615087c25 */ /* 0x000fc8000f8e00ff */
[----:B------:R-:W-:-:S04]  /*6300*/  IMAD.WIDE.U32 R8, P0, R7, UR7, R8 ;  /* 0x0000000707087c25 */ /* 0x000fc8000f800008 */
[----:B------:R-:W-:-:S04]  /*6310*/  IMAD.WIDE.U32 R6, R7, UR6, RZ ;  /* 0x0000000607067c25 */ /* 0x000fc8000f8e00ff */
[----:B------:R-:W-:Y:S01]  /*6320*/  IMAD.MOV.U32 R6, RZ, RZ, R9 ;  /* 0x000000ffff067224 */ /* 0x000fe200078e0009 */
[----:B------:R-:W-:Y:S01]  /*6330*/  IADD3 RZ, P1, R7, R8, RZ ;  /* 0x0000000807ff7210 */ /* 0x000fe20007f3e0ff */
[----:B------:R-:W-:-:S04]  /*6340*/  IMAD.X R7, RZ, RZ, RZ, P0 ;  /* 0x000000ffff077224 */ /* 0x000fc800000e06ff */
[----:B------:R-:W-:-:S08]  /*6350*/  IMAD.WIDE.U32.X R6, R21, UR7, R6, P1 ;  /* 0x0000000715067c25 */ /* 0x000fd000088e0406 */
.L_x_120:
[--C-:B------:R-:W-:Y:S01]  /*6360*/  SHF.R.U64 R16, R6, UR8, R7.reuse ;  /* 0x0000000806107c19 */ /* 0x100fe20008001207 */
[----:B------:R-:W-:Y:S01]  /*6370*/  FMUL R20, R20, UR9 ;  /* 0x0000000914147c20 */ /* 0x000fe20008400000 */
[----:B------:R-:W0:Y:S01]  /*6380*/  LDC R21, c[0x0][0x144] ;  /* 0x00005100ff157b82 */ /* 0x000e220000000800 */
[----:B-1----:R-:W-:Y:S01]  /*6390*/  I2FP.F32.U32 R8, R19 ;  /* 0x0000001300087245 */ /* 0x002fe20000201000 */
[----:B------:R-:W-:Y:S01]  /*63a0*/  ULDC UR5, c[0x0][0x154] ;  /* 0x0000550000057ab9 */ /* 0x000fe20000000800 */
[----:B------:R-:W-:Y:S01]  /*63b0*/  SHF.R.U32.HI R6, RZ, UR8, R7 ;  /* 0x00000008ff067c19 */ /* 0x000fe20008011607 */
[----:B------:R-:W-:Y:S01]  /*63c0*/  ULDC.64 UR6, c[0x0][0x620] ;  /* 0x0001880000067ab9 */ /* 0x000fe20000000a00 */
[----:B------:R-:W-:Y:S01]  /*63d0*/  IADD3 R7, P0, RZ, -R16, RZ ;  /* 0x80000010ff077210 */ /* 0x000fe20007f1e0ff */
[----:B------:R-:W1:Y:S01]  /*63e0*/  F2I.U32.TRUNC.NTZ R20, R20 ;  /* 0x0000001400147305 */ /* 0x000e62000020f000 */
[----:B------:R-:W-:Y:S01]  /*63f0*/  FMUL R8, R8, UR5 ;  /* 0x0000000508087c20 */ /* 0x000fe20008400000 */
[----:B------:R-:W2:Y:S01]  /*6400*/  LDC R22, c[0x0][0x148] ;  /* 0x00005200ff167b82 */ /* 0x000ea20000000800 */
[----:B------:R-:W-:Y:S01]  /*6410*/  ULDC UR5, c[0x0][0x618] ;  /* 0x0001860000057ab9 */ /* 0x000fe20000000800 */
[----:B------:R-:W-:-:S04]  /*6420*/  IMAD.X R6, RZ, RZ, ~R6, P0 ;  /* 0x000000ffff067224 */ /* 0x000fc800000e0e06 */
[----:B------:R-:W-:Y:S01]  /*6430*/  IMAD R6, R6, UR6, RZ ;  /* 0x0000000606067c24 */ /* 0x000fe2000f8e02ff */
[----:B------:R-:W3:Y:S03]  /*6440*/  F2I.U32.TRUNC.NTZ R8, R8 ;  /* 0x0000000800087305 */ /* 0x000ee6000020f000 */
[C---:B------:R-:W-:Y:S02]  /*6450*/  IMAD R9, R7.reuse, UR7, R6 ;  /* 0x0000000707097c24 */ /* 0x040fe4000f8e0206 */
[----:B------:R-:W-:Y:S01]  /*6460*/  IMAD.WIDE.U32 R6, R7, UR6, R4 ;  /* 0x0000000607067c25 */ /* 0x000fe2000f8e0004 */
[----:B------:R-:W-:Y:S02]  /*6470*/  ULDC.64 UR6, c[0x0][0x640] ;  /* 0x0001900000067ab9 */ /* 0x000fe40000000a00 */
[----:B------:R-:W-:Y:S01]  /*6480*/  ISETP.NE.U32.AND P0, PT, RZ, UR6, PT ;  /* 0x00000006ff007c0c */ /* 0x000fe2000bf05070 */
[----:B-1----:R-:W-:-:S02]  /*6490*/  IMAD.MOV R20, RZ, RZ, -R20 ;  /* 0x000000ffff147224 */ /* 0x002fc400078e0a14 */
[----:B------:R-:W-:Y:S01]  /*64a0*/  IMAD.IADD R7, R7, 0x1, R9 ;  /* 0x0000000107077824 */ /* 0x000fe200078e0209 */
[----:B------:R-:W-:Y:S01]  /*64b0*/  ISETP.NE.AND.EX P0, PT, RZ, UR7, PT, P0 ;  /* 0x00000007ff007c0c */ /* 0x000fe2000bf05300 */
[----:B0-----:R-:W-:-:S03]  /*64c0*/  IMAD R18, R21, R20, R18 ;  /* 0x0000001415127224 */ /* 0x001fc600078e0212 */
[--C-:B------:R-:W-:Y:S01]  /*64d0*/  SHF.R.U64 R20, R6, UR5, R7.reuse ;  /* 0x0000000506147c19 */ /* 0x100fe20008001207 */
[----:B---3--:R-:W-:Y:S01]  /*64e0*/  IMAD.MOV R6, RZ, RZ, -R8 ;  /* 0x000000ffff067224 */ /* 0x008fe200078e0a08 */
[----:B------:R-:W-:Y:S01]  /*64f0*/  SHF.R.U32.HI R7, RZ, UR5, R7 ;  /* 0x00000005ff077c19 */ /* 0x000fe20008011607 */
[----:B------:R-:W-:Y:S02]  /*6500*/  ULDC UR5, c[0x0][0x608] ;  /* 0x0001820000057ab9 */ /* 0x000fe40000000800 */
[----:B--2---:R-:W-:Y:S01]  /*6510*/  @P4 IMAD R18, R22, R6, R19 ;  /* 0x0000000616124224 */ /* 0x004fe200078e0213 */
[--C-:B------:R-:W-:Y:S02]  /*6520*/  SHF.R.U64 R22, R20, UR5, R7.reuse ;  /* 0x0000000514167c19 */ /* 0x100fe40008001207 */
[----:B------:R-:W-:Y:S01]  /*6530*/  SHF.R.U32.HI R7, RZ, UR5, R7 ;  /* 0x00000005ff077c19 */ /* 0x000fe20008011607 */
[----:B------:R-:W-:-:S03]  /*6540*/  ULDC UR5, c[0x0][0x658] ;  /* 0x0001960000057ab9 */ /* 0x000fc60000000800 */
[--C-:B------:R-:W-:Y:S02]  /*6550*/  SHF.R.U64 R19, R22, UR5, R7.reuse ;  /* 0x0000000516137c19 */ /* 0x100fe40008001207 */
[----:B------:R-:W-:-:S03]  /*6560*/  SHF.R.U32.HI R21, RZ, UR5, R7 ;  /* 0x00000005ff157c19 */ /* 0x000fc60008011607 */
[----:B------:R-:W-:Y:S02]  /*6570*/  IMAD.MOV.U32 R8, RZ, RZ, R19 ;  /* 0x000000ffff087224 */ /* 0x000fe400078e0013 */
[----:B------:R-:W-:Y:S01]  /*6580*/  IMAD.MOV.U32 R7, RZ, RZ, R21 ;  /* 0x000000ffff077224 */ /* 0x000fe200078e0015 */
[----:B------:R-:W-:Y:S06]  /*6590*/  @!P0 BRA `(.L_x_121) ;  /* 0x00000000002c8947 */ /* 0x000fec0003800000 */
        /* <DEDUP_REMOVED lines=9> */
[----:B------:R-:W-:-:S04]  /*6630*/  IMAD.WIDE.U32.X R6, R21, UR7, R6, P1 ;  /* 0x0000000715067c25 */ /* 0x000fc800088e0406 */
[----:B------:R-:W-:-:S07]  /*6640*/  IMAD.MOV.U32 R8, RZ, RZ, R6 ;  /* 0x000000ffff087224 */ /* 0x000fce00078e0006 */
.L_x_121:
[----:B------:R-:W-:Y:S01]  /*6650*/  ULDC UR5, c[0x0][0x648] ;  /* 0x0001920000057ab9 */ /* 0x000fe20000000800 */
[----:B------:R-:W-:Y:S01]  /*6660*/  LOP3.LUT R6, R22, UR17, RZ, 0xc0, !PT ;  /* 0x0000001116067c12 */ /* 0x000fe2000f8ec0ff */
[----:B------:R-:W-:Y:S01]  /*6670*/  ULDC UR6, c[0x0][0x610] ;  /* 0x0001840000067ab9 */ /* 0x000fe20000000800 */
[----:B------:R-:W-:Y:S01]  /*6680*/  SHF.R.U64 R7, R8, UR5, R7 ;  /* 0x0000000508077c19 */ /* 0x000fe20008001207 */
[----:B------:R-:W-:Y:S01]  /*6690*/  ULDC UR5, c[0x0][0x638] ;  /* 0x00018e0000057ab9 */ /* 0x000fe20000000800 */
[----:B------:R-:W-:-:S03]  /*66a0*/  LOP3.LUT R20, R20, UR4, RZ, 0xc0, !PT ;  /* 0x0000000414147c12 */ /* 0x000fc6000f8ec0ff */
[----:B------:R-:W-:Y:S02]  /*66b0*/  IMAD.MOV R8, RZ, RZ, -R7 ;  /* 0x000000ffff087224 */ /* 0x000fe400078e0a07 */
[----:B------:R-:W-:Y:S02]  /*66c0*/  IMAD R7, R7, UR18, R6 ;  /* 0x0000001207077c24 */ /* 0x000fe4000f8e0206 */
[----:B------:R-:W-:Y:S01]  /*66d0*/  IMAD R19, R8, UR5, R19 ;  /* 0x0000000508137c24 */ /* 0x000fe2000f8e0213 */
[----:B------:R-:W-:Y:S01]  /*66e0*/  ULDC UR5, c[0x0][0x600] ;  /* 0x0001800000057ab9 */ /* 0x000fe20000000800 */
[----:B------:R-:W-:Y:S02]  /*66f0*/  IMAD R18, R7, UR6, R18 ;  /* 0x0000000607127c24 */ /* 0x000fe4000f8e0212 */
[----:B------:R-:W-:Y:S02]  /*6700*/  IMAD R19, R19, UR5, R20 ;  /* 0x0000000513137c24 */ /* 0x000fe4000f8e0214 */
[----:B------:R-:W-:-:S03]  /*6710*/  IMAD.MOV.U32 R7, RZ, RZ, 0x1 ;  /* 0x00000001ff077424 */ /* 0x000fc600078e00ff */
[----:B------:R-:W-:Y:S02]  /*6720*/  SEL R6, R19, R18, !P4 ;  /* 0x0000001213067207 */ /* 0x000fe40006000000 */
[----:B------:R-:W-:-:S07]  /*6730*/  SEL R18, R18, R19, !P4 ;  /* 0x0000001312127207 */ /* 0x000fce0006000000 */
.L_x_119:
[----:B------:R-:W-:Y:S05]  /*6740*/  BSYNC B1 ;  /* 0x0000000000017941 */ /* 0x000fea0003800000 */
.L_x_118:
[----:B------:R-:W-:-:S13]  /*6750*/  LOP3.LUT P0, RZ, R7, 0xff, RZ, 0xc0, !PT ;  /* 0x000000ff07ff7812 */ /* 0x000fda000780c0ff */
[----:B------:R-:W-:Y:S05]  /*6760*/  @P0 BRA `(.L_x_122) ;  /* 0xfffffff400480947 */ /* 0x000fea000383ffff */
[----:B------:R-:W-:Y:S05]  /*6770*/  BSYNC B0 ;  /* 0x0000000000007941 */ /* 0x000fea0003800000 */
.L_x_111:
[----:B------:R-:W-:-:S03]  /*6780*/  UMOV UR5, 0xffffffff ;  /* 0xffffffff00057882 */ /* 0x000fc60000000000 */
[----:B------:R-:W-:Y:S05]  /*6790*/  BRA.DIV UR5, `(.L_x_123) ;  /* 0x0000000205f87947 */ /* 0x000fea000b800000 */
[----:B------:R-:W-:-:S13]  /*67a0*/  ELECT P0, URZ, PT ;  /* 0x00000000003f782f */ /* 0x000fda0003800000 */
.L_x_136:
[----:B------:R-:W-:Y:S04]  /*67b0*/  BSSY B0, `(.L_x_124) ;  /* 0x0000022000007945 */ /* 0x000fe80003800000 */
[----:B------:R-:W-:Y:S05]  /*67c0*/  @!P0 BRA `(.L_x_125) ;  /* 0x0000000000808947 */ /* 0x000fea0003800000 */
[----:B------:R-:W-:-:S04]  /*67d0*/  LOP3.LUT R2, R2, 0x2, RZ, 0xfc, !PT ;  /* 0x0000000202027812 */ /* 0x000fc800078efcff */
[----:B------:R-:W-:-:S13]  /*67e0*/  ISETP.NE.AND P0, PT, R2, 0x3, PT ;  /* 0x000000030200780c */ /* 0x000fda0003f05270 */
[----:B------:R-:W-:Y:S05]  /*67f0*/  @!P0 BRA `(.L_x_126) ;  /* 0x0000000000048947 */ /* 0x000fea0003800000 */
[----:B------:R-:W-:Y:S01]  /*6800*/  BPT.TRAP 0x1 ;  /* 0x000000040000795c */ /* 0x000fe20000300000 */
.L_x_126:
[----:B------:R-:W0:Y:S01]  /*6810*/  S2R R5, SR_CgaCtaId ;  /* 0x0000000000057919 */ /* 0x000e220000008800 */
[----:B------:R-:W-:Y:S02]  /*6820*/  MOV R0, 0x400 ;  /* 0x0000040000007802 */ /* 0x000fe40000000f00 */
[----:B------:R-:W-:Y:S02]  /*6830*/  SHF.L.U32 R4, R3, 0x1f, RZ ;  /* 0x0000001f03047819 */ /* 0x000fe400000006ff */
[----:B0-----:R-:W-:-:S05]  /*6840*/  LEA R0, R5, R0, 0x18 ;  /* 0x0000000005007211 */ /* 0x001fca00078ec0ff */
[----:B------:R-:W-:-:S04]  /*6850*/  VIADD R0, R0, 0x18 ;  /* 0x0000001800007836 */ /* 0x000fc80000000000 */
[C---:B------:R-:W-:Y:S02]  /*6860*/  IMAD R7, R17.reuse, 0x8, R0 ;  /* 0x0000000811077824 */ /* 0x040fe400078e0200 */
[----:B------:R-:W-:Y:S02]  /*6870*/  VIADD R17, R17, 0x1 ;  /* 0x0000000111117836 */ /* 0x000fe40000000000 */
[----:B------:R-:W0:Y:S03]  /*6880*/  SYNCS.PHASECHK.TRANS64.TRYWAIT P0, [R7+URZ], R4 ;  /* 0x00000004070075a7 */ /* 0x000e26000800017f */
[----:B------:R-:W-:-:S04]  /*6890*/  ISETP.NE.AND P1, PT, R17, 0x3, PT ;  /* 0x000000031100780c */ /* 0x000fc80003f25270 */
[----:B------:R-:W-:Y:S02]  /*68a0*/  SEL R2, RZ, 0x1, P1 ;  /* 0x00000001ff027807 */ /* 0x000fe40000800000 */
[----:B------:R-:W-:Y:S02]  /*68b0*/  SEL R17, R17, RZ, P1 ;  /* 0x000000ff11117207 */ /* 0x000fe40000800000 */
[----:B------:R-:W-:-:S03]  /*68c0*/  LOP3.LUT R9, R3, R2, RZ, 0x3c, !PT ;  /* 0x0000000203097212 */ /* 0x000fc600078e3cff */
[----:B------:R-:W-:Y:S01]  /*68d0*/  IMAD R6, R17, 0x8, R0 ;  /* 0x0000000811067824 */ /* 0x000fe200078e0200 */
[----:B------:R-:W-:Y:S01]  /*68e0*/  SHF.L.U32 R5, R9, 0x1f, RZ ;  /* 0x0000001f09057819 */ /* 0x000fe200000006ff */
[----:B0-----:R-:W-:Y:S06]  /*68f0*/  @!P0 BRA `(.L_x_127) ;  /* 0x0000000000c08947 */ /* 0x001fec0003800000 */
.L_x_137:
[----:B------:R-:W1:Y:S01]  /*6900*/  SYNCS.PHASECHK.TRANS64.TRYWAIT P0, [R6+URZ], R5 ;  /* 0x00000005060075a7 */ /* 0x000e62000800017f */
[----:B------:R-:W-:-:S05]  /*6910*/  VIADD R2, R17, 0x1 ;  /* 0x0000000111027836 */ /* 0x000fca0000000000 */
[----:B------:R-:W-:-:S04]  /*6920*/  ISETP.NE.AND P1, PT, R2, 0x3, PT ;  /* 0x000000030200780c */ /* 0x000fc80003f25270 */
[----:B0-----:R-:W-:Y:S02]  /*6930*/  SEL R4, RZ, 0x1, P1 ;  /* 0x00000001ff047807 */ /* 0x001fe40000800000 */
[----:B------:R-:W-:Y:S02]  /*6940*/  SEL R3, R2, RZ, P1 ;  /* 0x000000ff02037207 */ /* 0x000fe40000800000 */
[----:B------:R-:W-:Y:S01]  /*6950*/  LOP3.LUT R4, R9, R4, RZ, 0x3c, !PT ;  /* 0x0000000409047212 */ /* 0x000fe200078e3cff */
[----:B-1----:R-:W-:Y:S06]  /*6960*/  @!P0 BRA `(.L_x_128) ;  /* 0x0000000000b88947 */ /* 0x002fec0003800000 */
.L_x_138:
[----:B------:R-:W-:Y:S01]  /*6970*/  IMAD R3, R3, 0x8, R0 ;  /* 0x0000000803037824 */ /* 0x000fe200078e0200 */
[----:B------:R-:W-:-:S07]  /*6980*/  SHF.L.U32 R0, R4, 0x1f, RZ ;  /* 0x0000001f04007819 */ /* 0x000fce00000006ff */
.L_x_129:
[----:B-1----:R1:W2:Y:S02]  /*6990*/  SYNCS.PHASECHK.TRANS64.TRYWAIT P0, [R3+URZ], R0 ;  /* 0x00000000030075a7 */ /* 0x0022a4000800017f */
[----:B--2---:R-:W-:Y:S05]  /*69a0*/  @!P0 NANOSLEEP.SYNCS 0x989680 ;  /* 0x009896800000895d */ /* 0x004fea0003900000 */
[----:B------:R-:W2:Y:S02]  /*69b0*/  @!P0 SYNCS.PHASECHK.TRANS64 P0, [R3+URZ], R0 ;  /* 0x00000000030085a7 */ /* 0x000ea4000800007f */
[----:B--2---:R-:W-:Y:S05]  /*69c0*/  @!P0 BRA `(.L_x_129) ;  /* 0xfffffffc00f08947 */ /* 0x004fea000383ffff */
.L_x_125:
[----:B------:R-:W-:Y:S05]  /*69d0*/  BSYNC B0 ;  /* 0x0000000000007941 */ /* 0x000fea0003800000 */
.L_x_124:
[----:B------:R-:W-:Y:S05]  /*69e0*/  EXIT ;  /* 0x000000000000794d */ /* 0x000fea0003800000 */
.L_x_21:
[----:B-1----:R-:W-:-:S04]  /*69f0*/  IMAD.U32 R9, RZ, RZ, UR6 ;  /* 0x00000006ff097e24 */ /* 0x002fc8000f8e00ff */
[----:B------:R1:W3:Y:S03]  /*6a00*/  SYNCS.PHASECHK.TRANS64.TRYWAIT P0, [R9+URZ], R8 ;  /* 0x00000008090075a7 */ /* 0x0002e6000800017f */
[----:B---3--:R-:W-:Y:S05]  /*6a10*/  @!P0 NANOSLEEP.SYNCS 0x989680 ;  /* 0x009896800000895d */ /* 0x008fea0003900000 */
[----:B------:R-:W3:Y:S02]  /*6a20*/  @!P0 SYNCS.PHASECHK.TRANS64 P0, [R9+URZ], R8 ;  /* 0x00000008090085a7 */ /* 0x000ee4000800007f */
[----:B---3--:R-:W-:Y:S05]  /*6a30*/  @!P0 BRA `(.L_x_21) ;  /* 0xfffffffc00ec8947 */ /* 0x008fea000383ffff */
[----:B------:R-:W-:Y:S05]  /*6a40*/  BRA `(.L_x_20) ;  /* 0xffffffa800e47947 */ /* 0x000fea000383ffff */
.L_x_27:
[----:B-1----:R-:W-:-:S04]  /*6a50*/  IMAD.U32 R11, RZ, RZ, UR12 ;  /* 0x0000000cff0b7e24 */ /* 0x002fc8000f8e00ff */
[----:B------:R1:W3:Y:S03]  /*6a60*/  SYNCS.PHASECHK.TRANS64.TRYWAIT P0, [R11+URZ], R10 ;  /* 0x0000000a0b0075a7 */ /* 0x0002e6000800017f */
[----:B---3--:R-:W-:Y:S05]  /*6a70*/  @!P0 NANOSLEEP.SYNCS 0x989680 ;  /* 0x009896800000895d */ /* 0x008fea0003900000 */
[----:B------:R-:W3:Y:S02]  /*6a80*/  @!P0 SYNCS.PHASECHK.TRANS64 P0, [R11+URZ], R10 ;  /* 0x0000000a0b0085a7 */ /* 0x000ee4000800007f */
[----:B---3--:R-:W-:Y:S05]  /*6a90*/  @!P0 BRA `(.L_x_27) ;  /* 0xfffffffc00ec8947 */ /* 0x008fea000383ffff */
[----:B------:R-:W-:Y:S05]  /*6aa0*/  BRA `(.L_x_26) ;  /* 0xffffffb0006c7947 */ /* 0x000fea000383ffff */
.L_x_112:
[----:B------:R-:W-:Y:S01]  /*6ab0*/  BSSY B1, `(.L_x_130) ;  /* 0x0000006000017945 */ /* 0x000fe20003800000 */
[----:B------:R-:W-:-:S07]  /*6ac0*/  IMAD.MOV.U32 R7, RZ, RZ, -0x1 ;  /* 0xffffffffff077424 */ /* 0x000fce00078e00ff */
[----:B------:R-:W-:Y:S05]  /*6ad0*/  WARPSYNC.COLLECTIVE R7, `(.L_x_131) ;  /* 0x00000000070c7348 */ /* 0x000fea0003c00000 */
[----:B------:R-:W-:Y:S02]  /*6ae0*/  ELECT P0, UR62, PT ;  /* 0x00000000003e782f */ /* 0x000fe40003800000 */
[----:B------:R-:W-:Y:S01]  /*6af0*/  MOV R7, UR62 ;  /* 0x0000003e00077c02 */ /* 0x000fe20008000f00 */
[----:B------:R-:W-:Y:S10]  /*6b00*/  ENDCOLLECTIVE ;  /* 0x000000000000791b */ /* 0x000ff40003800000 */
.L_x_131:
[----:B------:R-:W-:Y:S05]  /*6b10*/  BSYNC B1 ;  /* 0x0000000000017941 */ /* 0x000fea0003800000 */
.L_x_130:
[----:B------:R-:W-:Y:S05]  /*6b20*/  BRA `(.L_x_132) ;  /* 0xfffffff000647947 */ /* 0x000fea000383ffff */
.L_x_115:
[----:B0-----:R0:W1:Y:S02]  /*6b30*/  SYNCS.PHASECHK.TRANS64.TRYWAIT P0, [R21+URZ+0x18], R8 ;  /* 0x00001808150075a7 */ /* 0x001064000800017f */
[----:B-1----:R-:W-:Y:S05]  /*6b40*/  @!P0 NANOSLEEP.SYNCS 0x989680 ;  /* 0x009896800000895d */ /* 0x002fea0003900000 */
[----:B------:R-:W1:Y:S02]  /*6b50*/  @!P0 SYNCS.PHASECHK.TRANS64 P0, [R21+URZ+0x18], R8 ;  /* 0x00001808150085a7 */ /* 0x000e64000800007f */
[----:B-1----:R-:W-:Y:S05]  /*6b60*/  @!P0 BRA `(.L_x_115) ;  /* 0xfffffffc00f08947 */ /* 0x002fea000383ffff */
[----:B------:R-:W-:Y:S05]  /*6b70*/  BRA `(.L_x_133) ;  /* 0xfffffff0009c7947 */ /* 0x000fea000383ffff */
.L_x_123:
[----:B------:R-:W-:Y:S01]  /*6b80*/  BSSY B0, `(.L_x_134) ;  /* 0x0000006000007945 */ /* 0x000fe20003800000 */
[----:B------:R-:W-:-:S07]  /*6b90*/  IMAD.MOV.U32 R7, RZ, RZ, -0x1 ;  /* 0xffffffffff077424 */ /* 0x000fce00078e00ff */
[----:B------:R-:W-:Y:S05]  /*6ba0*/  WARPSYNC.COLLECTIVE R7, `(.L_x_135) ;  /* 0x00000000070c7348 */ /* 0x000fea0003c00000 */
[----:B------:R-:W-:Y:S02]  /*6bb0*/  ELECT P0, UR62, PT ;  /* 0x00000000003e782f */ /* 0x000fe40003800000 */
[----:B------:R-:W-:Y:S01]  /*6bc0*/  MOV R7, UR62 ;  /* 0x0000003e00077c02 */ /* 0x000fe20008000f00 */
[----:B------:R-:W-:Y:S10]  /*6bd0*/  ENDCOLLECTIVE ;  /* 0x000000000000791b */ /* 0x000ff40003800000 */
.L_x_135:
[----:B------:R-:W-:Y:S05]  /*6be0*/  BSYNC B0 ;  /* 0x0000000000007941 */ /* 0x000fea0003800000 */
.L_x_134:
[----:B------:R-:W-:Y:S05]  /*6bf0*/  BRA `(.L_x_136) ;  /* 0xfffffff800ec7947 */ /* 0x000fea000383ffff */
.L_x_127:
[----:B0-----:R0:W1:Y:S02]  /*6c00*/  SYNCS.PHASECHK.TRANS64.TRYWAIT P0, [R7+URZ], R4 ;  /* 0x00000004070075a7 */ /* 0x001064000800017f */
[----:B-1----:R-:W-:Y:S05]  /*6c10*/  @!P0 NANOSLEEP.SYNCS 0x989680 ;  /* 0x009896800000895d */ /* 0x002fea0003900000 */
[----:B------:R-:W1:Y:S02]  /*6c20*/  @!P0 SYNCS.PHASECHK.TRANS64 P0, [R7+URZ], R4 ;  /* 0x00000004070085a7 */ /* 0x000e64000800007f */
[----:B-1----:R-:W-:Y:S05]  /*6c30*/  @!P0 BRA `(.L_x_127) ;  /* 0xfffffffc00f08947 */ /* 0x002fea000383ffff */
[----:B------:R-:W-:Y:S05]  /*6c40*/  BRA `(.L_x_137) ;  /* 0xfffffffc002c7947 */ /* 0x000fea000383ffff */
.L_x_128:
[----:B0-----:R0:W1:Y:S02]  /*6c50*/  SYNCS.PHASECHK.TRANS64.TRYWAIT P0, [R6+URZ], R5 ;  /* 0x00000005060075a7 */ /* 0x001064000800017f */
[----:B-1----:R-:W-:Y:S05]  /*6c60*/  @!P0 NANOSLEEP.SYNCS 0x989680 ;  /* 0x009896800000895d */ /* 0x002fea0003900000 */
[----:B------:R-:W1:Y:S02]  /*6c70*/  @!P0 SYNCS.PHASECHK.TRANS64 P0, [R6+URZ], R5 ;  /* 0x00000005060085a7 */ /* 0x000e64000800007f */
[----:B-1----:R-:W-:Y:S05]  /*6c80*/  @!P0 BRA `(.L_x_128) ;  /* 0xfffffffc00f08947 */ /* 0x002fea000383ffff */
[----:B------:R-:W-:Y:S05]  /*6c90*/  BRA `(.L_x_138) ;  /* 0xfffffffc00347947 */ /* 0x000fea000383ffff */
.L_x_139:
[----:B------:R-:W-:-:S00]  /*6ca0*/  BRA `(.L_x_139) ;  /* 0xfffffffc00fc7947 */ /* 0x000fc0000383ffff */
[----:B------:R-:W-:-:S00]  /*6cb0*/  NOP ;  /* 0x0000000000007918 */ /* 0x000fc00000000000 */
        /* <DEDUP_REMOVED lines=12> */
.L_x_140:


//--------------------- .nv.shared._ZN7cutlass13device_kernelINS_4gemm6kernel13GemmUniversalIN4cute5tupleIJiiiiEEENS1_10collective13CollectiveMmaINS1_37MainloopSm90TmaGmmaWarpSpecializedFP8ILi3ENS5_IJNS4_1CILi2EEENSA_ILi1EEESC_EEENS1_35KernelTmaWarpSpecializedCooperativeEEENS5_IJNSA_ILi128EEENSA_ILi64EEESH_EEENS_12float_e5m2_tENS5_IJlSC_lEEESJ_SK_NS4_8TiledMMAINS4_8MMA_AtomIJNS4_4SM904GMMA30MMA_64x64x32_F32E5M2E5M2_SS_TNILNSO_7ScaleInE1ELSQ_1EEEEEENS4_6LayoutISD_NS5_IJSC_NSA_ILi0EEESU_EEEEENS5_IJNS4_10UnderscoreESX_SX_EEEEENS4_13SM90_TMA_LOADENS4_14ComposedLayoutINS4_7SwizzleILi2ELi4ELi3EEENS4_18smem_ptr_flag_bitsILi8EEENST_INS5_IJNSA_ILi8EEESH_EEENS5_IJSH_SC_EEEEEEEvNS4_8identityENS4_23SM90_TMA_LOAD_MULTICASTES1A_vS1B_EENS_8epilogue10collective6detail29Sm90TmaWarpSpecializedAdapterINS1F_15DefaultEpilogueISJ_SK_SK_NS1E_6thread17LinearCombinationISJ_Li1EffLNS1J_9ScaleType4KindE0ELNS_15FloatRoundStyleE2ESJ_EENS1_15EpilogueDefaultEEEEEvvEEEEvNT_6ParamsE --------------------------
	.section	.nv.shared._ZN7cutlass13device_kernelINS_4gemm6kernel13GemmUniversalIN4cute5tupleIJiiiiEEENS1_10collective13CollectiveMmaINS1_37MainloopSm90TmaGmmaWarpSpecializedFP8ILi3ENS5_IJNS4_1CILi2EEENSA_ILi1EEESC_EEENS1_35KernelTmaWarpSpecializedCooperativeEEENS5_IJNSA_ILi128EEENSA_ILi64EEESH_EEENS_12float_e5m2_tENS5_IJlSC_lEEESJ_SK_NS4_8TiledMMAINS4_8MMA_AtomIJNS4_4SM904GMMA30MMA_64x64x32_F32E5M2E5M2_SS_TNILNSO_7ScaleInE1ELSQ_1EEEEEENS4_6LayoutISD_NS5_IJSC_NSA_ILi0EEESU_EEEEENS5_IJNS4_10UnderscoreESX_SX_EEEEENS4_13SM90_TMA_LOADENS4_14ComposedLayoutINS4_7SwizzleILi2ELi4ELi3EEENS4_18smem_ptr_flag_bitsILi8EEENST_INS5_IJNSA_ILi8EEESH_EEENS5_IJSH_SC_EEEEEEEvNS4_8identityENS4_23SM90_TMA_LOAD_MULTICASTES1A_vS1B_EENS_8epilogue10collective6detail29Sm90TmaWarpSpecializedAdapterINS1F_15DefaultEpilogueISJ_SK_SK_NS1E_6thread17LinearCombinationISJ_Li1EffLNS1J_9ScaleType4KindE0ELNS_15FloatRoundStyleE2ESJ_EENS1_15EpilogueDefaultEEEEEvvEEEEvNT_6ParamsE,"aw",@nobits
	.sectionflags	@""
	.align	16
	.zero		1024


//--------------------- .nv.shared.reserved.0     --------------------------
	.section	.nv.shared.reserved.0,"aw",@nobits
	.weak		__nv_reservedSMEM_offset_0_alias
	.size		__nv_reservedSMEM_offset_0_alias, 0, 0
	.other		__nv_reservedSMEM_offset_0_alias,@"STO_CUDA_RESERVED_SHARED STV_DEFAULT"
__nv_reservedSMEM_offset_0_alias:
	.zero		0


//--------------------- .nv.global                --------------------------
	.section	.nv.global,"aw",@nobits
.nv.global:
	.type		_ZN39_INTERNAL_d699bba7_4_k_cu_e00b7e23_53584cute1_E,@object
	.size		_ZN39_INTERNAL_d699bba7_4_k_cu_e00b7e23_53584cute1_E,(_ZN39_INTERNAL_d699bba7_4_k_cu_e00b7e23_53584cuda3std3__45__cpo6cbeginE - _ZN39_INTERNAL_d699bba7_4_k_cu_e00b7e23_53584cute1_E)
_ZN39_INTERNAL_d699bba7_4_k_cu_e00b7e23_53584cute1_E:
	.zero		1
	.type		_ZN39_INTERNAL_d699bba7_4_k_cu_e00b7e23_53584cuda3std3__45__cpo6cbeginE,@object
	.size		_ZN39_INTERNAL_d699bba7_4_k_cu_e00b7e23_53584cuda3std3__45__cpo6cbeginE,(_ZN39_INTERNAL_d699bba7_4_k_cu_e00b7e23_53584cuda3std3__48in_placeE - _ZN39_INTERNAL_d699bba7_4_k_cu_e00b7e23_53584cuda3std3__45__cpo6cbeginE)
_ZN39_INTERNAL_d699bba7_4_k_cu_e00b7e23_53584cuda3std3__45__cpo6cbeginE:
	.zero		1
	.type		_ZN39_INTERNAL_d699bba7_4_k_cu_e00b7e23_53584cuda3std3__48in_placeE,@object
	.size		_ZN39_INTERNAL_d699bba7_4_k_cu_e00b7e23_53584cuda3std3__48in_placeE,(_ZN39_INTERNAL_d699bba7_4_k_cu_e00b7e23_53584cuda3std6ranges3__45__cpo9iter_moveE - _ZN39_INTERNAL_d699bba7_4_k_cu_e00b7e23_53584cuda3std3__48in_placeE)
_ZN39_INTERNAL_d699bba7_4_k_cu_e00b7e23_53584cuda3std3__48in_placeE:
	.zero		1
	.type		_ZN39_INTERNAL_d699bba7_4_k_cu_e00b7e23_53584cuda3std6ranges3__45__cpo9iter_moveE,@object
	.size		_ZN39_INTERNAL_d699bba7_4_k_cu_e00b7e23_53584cuda3std6ranges3__45__cpo9iter_moveE,(_ZN39_INTERNAL_d699bba7_4_k_cu_e00b7e23_53584cuda3std3__45__cpo5beginE - _ZN39_INTERNAL_d699bba7_4_k_cu_e00b7e23_53584cuda3std6ranges3__45__cpo9iter_moveE)
_ZN39_INTERNAL_d699bba7_4_k_cu_e00b7e23_53584cuda3std6ranges3__45__cpo9iter_moveE:
	.zero		1
	.type		_ZN39_INTERNAL_d699bba7_4_k_cu_e00b7e23_53584cuda3std3__45__cpo5beginE,@object
	.size		_ZN39_INTERNAL_d699bba7_4_k_cu_e00b7e23_53584cuda3std3__45__cpo5beginE,(_ZN39_INTERNAL_d699bba7_4_k_cu_e00b7e23_53584cuda3std3__441_GLOBAL__N__d699bba7_4_k_cu_e00b7e23_53586ignoreE - _ZN39_INTERNAL_d699bba7_4_k_cu_e00b7e23_53584cuda3std3__45__cpo5beginE)
_ZN39_INTERNAL_d699bba7_4_k_cu_e00b7e23_53584cuda3std3__45__cpo5beginE:
	.zero		1
	.type		_ZN39_INTERNAL_d699bba7_4_k_cu_e00b7e23_53584cuda3std3__441_GLOBAL__N__d699bba7_4_k_cu_e00b7e23_53586ignoreE,@object
	.size		_ZN39_INTERNAL_d699bba7_4_k_cu_e00b7e23_53584cuda3std3__441_GLOBAL__N__d699bba7_4_k_cu_e00b7e23_53586ignoreE,(_ZN39_INTERNAL_d699bba7_4_k_cu_e00b7e23_53584cute7productE - _ZN39_INTERNAL_d699bba7_4_k_cu_e00b7e23_53584cuda3std3__441_GLOBAL__N__d699bba7_4_k_cu_e00b7e23_53586ignoreE)
_ZN39_INTERNAL_d699bba7_4_k_cu_e00b7e23_53584cuda3std3__441_GLOBAL__N__d699bba7_4_k_cu_e00b7e23_53586ignoreE:
	.zero		1
	.type		_ZN39_INTERNAL_d699bba7_4_k_cu_e00b7e23_53584cute7productE,@object
	.size		_ZN39_INTERNAL_d699bba7_4_k_cu_e00b7e23_53584cute7productE,(_ZN39_INTERNAL_d699bba7_4_k_cu_e00b7e23_53584cuda3std3__45__cpo3endE - _ZN39_INTERNAL_d699bba7_4_k_cu_e00b7e23_53584cute7productE)
_ZN39_INTERNAL_d699bba7_4_k_cu_e00b7e23_53584cute7productE:
	.zero		1
	.type		_ZN39_INTERNAL_d699bba7_4_k_cu_e00b7e23_53584cuda3std3__45__cpo3endE,@object
	.size		_ZN39_INTERNAL_d699bba7_4_k_cu_e00b7e23_53584cuda3std3__45__cpo3endE,(_ZN39_INTERNAL_d699bba7_4_k_cu_e00b7e23_53584cuda3std3__419piecewise_constructE - _ZN39_INTERNAL_d699bba7_4_k_cu_e00b7e23_53584cuda3std3__45__cpo3endE)
_ZN39_INTERNAL_d699bba7_4_k_cu_e00b7e23_53584cuda3std3__45__cpo3endE:
	.zero		1
	.type		_ZN39_INTERNAL_d699bba7_4_k_cu_e00b7e23_53584cuda3std3__419piecewise_constructE,@object
	.size		_ZN39_INTERNAL_d699bba7_4_k_cu_e00b7e23_53584cuda3std3__419piecewise_constructE,(_ZN39_INTERNAL_d699bba7_4_k_cu_e00b7e23_53584cuda3std3__45__cpo4cendE - _ZN39_INTERNAL_d699bba7_4_k_cu_e00b7e23_53584cuda3std3__419piecewise_constructE)
_ZN39_INTERNAL_d699bba7_4_k_cu_e00b7e23_53584cuda3std3__419piecewise_constructE:
	.zero		1
	.type		_ZN39_INTERNAL_d699bba7_4_k_cu_e00b7e23_53584cuda3std3__45__cpo4cendE,@object
	.size		_ZN39_INTERNAL_d699bba7_4_k_cu_e00b7e23_53584cuda3std3__45__cpo4cendE,(_ZN39_INTERNAL_d699bba7_4_k_cu_e00b7e23_53584cuda3std6ranges3__45__cpo4swapE - _ZN39_INTERNAL_d699bba7_4_k_cu_e00b7e23_53584cuda3std3__45__cpo4cendE)
_ZN39_INTERNAL_d699bba7_4_k_cu_e00b7e23_53584cuda3std3__45__cpo4cendE:
	.zero		1
	.type		_ZN39_INTERNAL_d699bba7_4_k_cu_e00b7e23_53584cuda3std6ranges3__45__cpo4swapE,@object
	.size		_ZN39_INTERNAL_d699bba7_4_k_cu_e00b7e23_53584cuda3std6ranges3__45__cpo4swapE,(.L_7 - _ZN39_INTERNAL_d699bba7_4_k_cu_e00b7e23_53584cuda3std6ranges3__45__cpo4swapE)
_ZN39_INTERNAL_d699bba7_4_k_cu_e00b7e23_53584cuda3std6ranges3__45__cpo4swapE:
	.zero		1
.L_7:


//--------------------- .nv.constant0._ZN7cutlass13device_kernelINS_4gemm6kernel13GemmUniversalIN4cute5tupleIJiiiiEEENS1_10collective13CollectiveMmaINS1_37MainloopSm90TmaGmmaWarpSpecializedFP8ILi3ENS5_IJNS4_1CILi2EEENSA_ILi1EEESC_EEENS1_35KernelTmaWarpSpecializedCooperativeEEENS5_IJNSA_ILi128EEENSA_ILi64EEESH_EEENS_12float_e5m2_tENS5_IJlSC_lEEESJ_SK_NS4_8TiledMMAINS4_8MMA_AtomIJNS4_4SM904GMMA30MMA_64x64x32_F32E5M2E5M2_SS_TNILNSO_7ScaleInE1ELSQ_1EEEEEENS4_6LayoutISD_NS5_IJSC_NSA_ILi0EEESU_EEEEENS5_IJNS4_10UnderscoreESX_SX_EEEEENS4_13SM90_TMA_LOADENS4_14ComposedLayoutINS4_7SwizzleILi2ELi4ELi3EEENS4_18smem_ptr_flag_bitsILi8EEENST_INS5_IJNSA_ILi8EEESH_EEENS5_IJSH_SC_EEEEEEEvNS4_8identityENS4_23SM90_TMA_LOAD_MULTICASTES1A_vS1B_EENS_8epilogue10collective6detail29Sm90TmaWarpSpecializedAdapterINS1F_15DefaultEpilogueISJ_SK_SK_NS1E_6thread17LinearCombinationISJ_Li1EffLNS1J_9ScaleType4KindE0ELNS_15FloatRoundStyleE2ESJ_EENS1_15EpilogueDefaultEEEEEvvEEEEvNT_6ParamsE --------------------------
	.section	.nv.constant0._ZN7cutlass13device_kernelINS_4gemm6kernel13GemmUniversalIN4cute5tupleIJiiiiEEENS1_10collective13CollectiveMmaINS1_37MainloopSm90TmaGmmaWarpSpecializedFP8ILi3ENS5_IJNS4_1CILi2EEENSA_ILi1EEESC_EEENS1_35KernelTmaWarpSpecializedCooperativeEEENS5_IJNSA_ILi128EEENSA_ILi64EEESH_EEENS_12float_e5m2_tENS5_IJlSC_lEEESJ_SK_NS4_8TiledMMAINS4_8MMA_AtomIJNS4_4SM904GMMA30MMA_64x64x32_F32E5M2E5M2_SS_TNILNSO_7ScaleInE1ELSQ_1EEEEEENS4_6LayoutISD_NS5_IJSC_NSA_ILi0EEESU_EEEEENS5_IJNS4_10UnderscoreESX_SX_EEEEENS4_13SM90_TMA_LOADENS4_14ComposedLayoutINS4_7SwizzleILi2ELi4ELi3EEENS4_18smem_ptr_flag_bitsILi8EEENST_INS5_IJNSA_ILi8EEESH_EEENS5_IJSH_SC_EEEEEEEvNS4_8identityENS4_23SM90_TMA_LOAD_MULTICASTES1A_vS1B_EENS_8epilogue10collective6detail29Sm90TmaWarpSpecializedAdapterINS1F_15DefaultEpilogueISJ_SK_SK_NS1E_6thread17LinearCombinationISJ_Li1EffLNS1J_9ScaleType4KindE0ELNS_15FloatRoundStyleE2ESJ_EENS1_15EpilogueDefaultEEEEEvvEEEEvNT_6ParamsE,"a",@progbits
	.sectionflags	@""
	.align	4
.nv.constant0._ZN7cutlass13device_kernelINS_4gemm6kernel13GemmUniversalIN4cute5tupleIJiiiiEEENS1_10collective13CollectiveMmaINS1_37MainloopSm90TmaGmmaWarpSpecializedFP8ILi3ENS5_IJNS4_1CILi2EEENSA_ILi1EEESC_EEENS1_35KernelTmaWarpSpecializedCooperativeEEENS5_IJNSA_ILi128EEENSA_ILi64EEESH_EEENS_12float_e5m2_tENS5_IJlSC_lEEESJ_SK_NS4_8TiledMMAINS4_8MMA_AtomIJNS4_4SM904GMMA30MMA_64x64x32_F32E5M2E5M2_SS_TNILNSO_7ScaleInE1ELSQ_1EEEEEENS4_6LayoutISD_NS5_IJSC_NSA_ILi0EEESU_EEEEENS5_IJNS4_10UnderscoreESX_SX_EEEEENS4_13SM90_TMA_LOADENS4_14ComposedLayoutINS4_7SwizzleILi2ELi4ELi3EEENS4_18smem_ptr_flag_bitsILi8EEENST_INS5_IJNSA_ILi8EEESH_EEENS5_IJSH_SC_EEEEEEEvNS4_8identityENS4_23SM90_TMA_LOAD_MULTICASTES1A_vS1B_EENS_8epilogue10collective6detail29Sm90TmaWarpSpecializedAdapterINS1F_15DefaultEpilogueISJ_SK_SK_NS1E_6thread17LinearCombinationISJ_Li1EffLNS1J_9ScaleType4KindE0ELNS_15FloatRoundStyleE2ESJ_EENS1_15EpilogueDefaultEEEEEvvEEEEvNT_6ParamsE:
	.zero		1664


//--------------------- SYMBOLS --------------------------

	.type		.nv.reservedSmem.offset0,@object
	.size		.nv.reservedSmem.offset0,0x4
